//
// Generated by NVIDIA NVVM Compiler
// Compiler built on Thu Apr  5 15:30:35 2012 (1333611035)
// Cuda compilation tools, release 4.2, V0.2.1221
//

.version 3.0
.target sm_20
.address_size 64

	.file	1 "mummergpu.cpp3.i"
	.file	2 "./mummergpu_kernel.cuh"
	.file	3 "/home/bachelor/deicide218/cuda-4.2/nvvm/ci_include.h"

.visible .func  (.param .b32 func_retval0) _Z7addr2idj(
	.param .b32 _Z7addr2idj_param_0
)
{
	.reg .s32 	%r<2>;


	ld.param.u32 	%r1, [_Z7addr2idj_param_0];
	.loc 2 307 1
	st.param.b32	[func_retval0+0], %r1;
	ret;
}

.visible .func  (.param .align 4 .b8 func_retval0[4]) id2addr(
	.param .b32 id2addr_param_0
)
{
	.reg .s32 	%r<2>;


	ld.param.u32 	%r1, [id2addr_param_0];
	.loc 2 340 1
	st.param.b32	[func_retval0+0], %r1;
	ret;
}

.visible .func _Z14arrayToAddress6uchar3Rj(
	.param .align 1 .b8 _Z14arrayToAddress6uchar3Rj_param_0[3],
	.param .b64 _Z14arrayToAddress6uchar3Rj_param_1
)
{
	.reg .s32 	%r<12>;
	.reg .s64 	%rl<3>;


	mov.b64	%rl1, _Z14arrayToAddress6uchar3Rj_param_0;
	ld.param.u64 	%rl2, [_Z14arrayToAddress6uchar3Rj_param_1];
	.loc 2 355 1
	ld.local.u8 	%r1, [%rl1+1];
	shl.b32 	%r3, %r1, 8;
	ld.local.u8 	%r4, [%rl1+2];
	shl.b32 	%r6, %r4, 16;
	ld.local.u8 	%r7, [%rl1];
	or.b32  	%r9, %r3, %r7;
	or.b32  	%r10, %r9, %r6;
	st.u32 	[%rl2], %r10;
	.loc 2 357 2
	ret;
}

.visible .func  (.param .b32 func_retval0) _Z2rcc(
	.param .b32 _Z2rcc_param_0
)
{
	.reg .pred 	%p<7>;
	.reg .s32 	%r<7>;
	.reg .s16 	%rc<8>;


	ld.param.u8 	%rc1, [_Z2rcc_param_0];
	{
	.reg .s16 	%temp1;
	.reg .s16 	%temp2;
	cvt.s16.s8 	%temp1, %rc1;
	mov.b16 	%temp2, 70;
	cvt.s16.s8 	%temp2, %temp2;
	setp.gt.s16 	%p1, %temp1, %temp2;
	}
	@%p1 bra 	BB3_4;

	ld.param.u8 	%rc4, [_Z2rcc_param_0];
	{
	.reg .s16 	%temp1;
	.reg .s16 	%temp2;
	cvt.s16.s8 	%temp1, %rc4;
	mov.b16 	%temp2, 65;
	cvt.s16.s8 	%temp2, %temp2;
	setp.eq.s16 	%p5, %temp1, %temp2;
	}
	@%p5 bra 	BB3_10;

	ld.param.u8 	%rc3, [_Z2rcc_param_0];
	{
	.reg .s16 	%temp1;
	.reg .s16 	%temp2;
	cvt.s16.s8 	%temp1, %rc3;
	mov.b16 	%temp2, 67;
	cvt.s16.s8 	%temp2, %temp2;
	setp.eq.s16 	%p6, %temp1, %temp2;
	}
	@%p6 bra 	BB3_3;
	bra.uni 	BB3_11;

BB3_3:
	mov.u32 	%r4, 71;
	.loc 2 403 1
	st.param.b32	[func_retval0+0], %r4;
	ret;

BB3_4:
	ld.param.u8 	%rc7, [_Z2rcc_param_0];
	{
	.reg .s16 	%temp1;
	.reg .s16 	%temp2;
	cvt.s16.s8 	%temp1, %rc7;
	mov.b16 	%temp2, 71;
	cvt.s16.s8 	%temp2, %temp2;
	setp.eq.s16 	%p2, %temp1, %temp2;
	}
	@%p2 bra 	BB3_9;

	ld.param.u8 	%rc6, [_Z2rcc_param_0];
	{
	.reg .s16 	%temp1;
	.reg .s16 	%temp2;
	cvt.s16.s8 	%temp1, %rc6;
	mov.b16 	%temp2, 84;
	cvt.s16.s8 	%temp2, %temp2;
	setp.eq.s16 	%p3, %temp1, %temp2;
	}
	@%p3 bra 	BB3_8;

	ld.param.u8 	%rc5, [_Z2rcc_param_0];
	{
	.reg .s16 	%temp1;
	.reg .s16 	%temp2;
	cvt.s16.s8 	%temp1, %rc5;
	mov.b16 	%temp2, 113;
	cvt.s16.s8 	%temp2, %temp2;
	setp.ne.s16 	%p4, %temp1, %temp2;
	}
	@%p4 bra 	BB3_11;

	mov.u32 	%r1, 0;
	.loc 2 403 1
	st.param.b32	[func_retval0+0], %r1;
	ret;

BB3_8:
	mov.u32 	%r2, 65;
	.loc 2 403 1
	st.param.b32	[func_retval0+0], %r2;
	ret;

BB3_9:
	mov.u32 	%r3, 67;
	.loc 2 403 1
	st.param.b32	[func_retval0+0], %r3;
	ret;

BB3_10:
	mov.u32 	%r5, 84;
	.loc 2 403 1
	st.param.b32	[func_retval0+0], %r5;
	ret;

BB3_11:
	ld.param.u8 	%rc2, [_Z2rcc_param_0];
	.loc 2 403 1
	cvt.s32.s8 	%r6, %rc2;
	st.param.b32	[func_retval0+0], %r6;
	ret;
}

.visible .func  (.param .align 16 .b8 func_retval0[16]) _Z7getNodejbP12_PixelOfNode(
	.param .b32 _Z7getNodejbP12_PixelOfNode_param_0,
	.param .b32 _Z7getNodejbP12_PixelOfNode_param_1,
	.param .b64 _Z7getNodejbP12_PixelOfNode_param_2
)
{
	.reg .s32 	%r<10>;
	.reg .s64 	%rl<5>;


	ld.param.u64 	%rl1, [_Z7getNodejbP12_PixelOfNode_param_2];
	.loc 2 442 1
	ld.param.u32 	%rl2, [_Z7getNodejbP12_PixelOfNode_param_0];
	shl.b64 	%rl3, %rl2, 4;
	add.s64 	%rl4, %rl1, %rl3;
	.loc 2 442 1
	ld.v4.u32 	{%r6, %r7, %r8, %r9}, [%rl4];
	st.param.b32	[func_retval0+0], %r6;
	st.param.b32	[func_retval0+4], %r7;
	st.param.b32	[func_retval0+8], %r8;
	st.param.b32	[func_retval0+12], %r9;
	ret;
}

.visible .func  (.param .align 1 .b8 func_retval0[16]) _Z13getNodeNoDatajbP12_PixelOfNode(
	.param .b32 _Z13getNodeNoDatajbP12_PixelOfNode_param_0,
	.param .b32 _Z13getNodeNoDatajbP12_PixelOfNode_param_1,
	.param .b64 _Z13getNodeNoDatajbP12_PixelOfNode_param_2
)
{
	.reg .s32 	%r<17>;
	.reg .s64 	%rl<5>;
	.reg .s16 	%rc<17>;


	ld.param.u64 	%rl1, [_Z13getNodeNoDatajbP12_PixelOfNode_param_2];
	.loc 2 479 1
	ld.param.u32 	%rl2, [_Z13getNodeNoDatajbP12_PixelOfNode_param_0];
	shl.b64 	%rl3, %rl2, 4;
	add.s64 	%rl4, %rl1, %rl3;
	ld.u8 	%rc1, [%rl4+15];
	ld.u8 	%rc2, [%rl4+14];
	ld.u8 	%rc3, [%rl4+13];
	ld.u8 	%rc4, [%rl4+12];
	ld.u8 	%rc5, [%rl4+11];
	ld.u8 	%rc6, [%rl4+10];
	ld.u8 	%rc7, [%rl4+9];
	ld.u8 	%rc8, [%rl4+8];
	ld.u8 	%rc9, [%rl4+7];
	ld.u8 	%rc10, [%rl4+6];
	ld.u8 	%rc11, [%rl4+5];
	ld.u8 	%rc12, [%rl4+4];
	ld.u8 	%rc13, [%rl4+3];
	ld.u8 	%rc14, [%rl4+2];
	ld.u8 	%rc15, [%rl4+1];
	ld.u8 	%rc16, [%rl4];
	st.param.b8	[func_retval0+0], %rc16;
	st.param.b8	[func_retval0+1], %rc15;
	st.param.b8	[func_retval0+2], %rc14;
	st.param.b8	[func_retval0+3], %rc13;
	st.param.b8	[func_retval0+4], %rc12;
	st.param.b8	[func_retval0+5], %rc11;
	st.param.b8	[func_retval0+6], %rc10;
	st.param.b8	[func_retval0+7], %rc9;
	st.param.b8	[func_retval0+8], %rc8;
	st.param.b8	[func_retval0+9], %rc7;
	st.param.b8	[func_retval0+10], %rc6;
	st.param.b8	[func_retval0+11], %rc5;
	st.param.b8	[func_retval0+12], %rc4;
	st.param.b8	[func_retval0+13], %rc3;
	st.param.b8	[func_retval0+14], %rc2;
	st.param.b8	[func_retval0+15], %rc1;
	ret;
}

.visible .func  (.param .align 16 .b8 func_retval0[16]) _Z11getChildrenjbP16_PixelOfChildren(
	.param .b32 _Z11getChildrenjbP16_PixelOfChildren_param_0,
	.param .b32 _Z11getChildrenjbP16_PixelOfChildren_param_1,
	.param .b64 _Z11getChildrenjbP16_PixelOfChildren_param_2
)
{
	.reg .s32 	%r<10>;
	.reg .s64 	%rl<5>;


	ld.param.u64 	%rl1, [_Z11getChildrenjbP16_PixelOfChildren_param_2];
	.loc 2 520 1
	ld.param.u32 	%rl2, [_Z11getChildrenjbP16_PixelOfChildren_param_0];
	shl.b64 	%rl3, %rl2, 4;
	add.s64 	%rl4, %rl1, %rl3;
	.loc 2 520 1
	ld.v4.u32 	{%r6, %r7, %r8, %r9}, [%rl4];
	st.param.b32	[func_retval0+0], %r6;
	st.param.b32	[func_retval0+4], %r7;
	st.param.b32	[func_retval0+8], %r8;
	st.param.b32	[func_retval0+12], %r9;
	ret;
}

.visible .func  (.param .align 16 .b8 func_retval0[16]) _Z17getChildrenNoDatajbP16_PixelOfChildren(
	.param .b32 _Z17getChildrenNoDatajbP16_PixelOfChildren_param_0,
	.param .b32 _Z17getChildrenNoDatajbP16_PixelOfChildren_param_1,
	.param .b64 _Z17getChildrenNoDatajbP16_PixelOfChildren_param_2
)
{
	.reg .s32 	%r<10>;
	.reg .s64 	%rl<5>;


	ld.param.u64 	%rl1, [_Z17getChildrenNoDatajbP16_PixelOfChildren_param_2];
	.loc 2 557 1
	ld.param.u32 	%rl2, [_Z17getChildrenNoDatajbP16_PixelOfChildren_param_0];
	shl.b64 	%rl3, %rl2, 4;
	add.s64 	%rl4, %rl1, %rl3;
	ld.v4.u32 	{%r6, %r7, %r8, %r9}, [%rl4];
	st.param.b32	[func_retval0+0], %r6;
	st.param.b32	[func_retval0+4], %r7;
	st.param.b32	[func_retval0+8], %r8;
	st.param.b32	[func_retval0+12], %r9;
	ret;
}

.visible .func  (.param .align 1 .b8 func_retval0[16]) _Z26getChildrenNoDataBasesOnlyjbP16_PixelOfChildren(
	.param .b32 _Z26getChildrenNoDataBasesOnlyjbP16_PixelOfChildren_param_0,
	.param .b32 _Z26getChildrenNoDataBasesOnlyjbP16_PixelOfChildren_param_1,
	.param .b64 _Z26getChildrenNoDataBasesOnlyjbP16_PixelOfChildren_param_2
)
{
	.reg .s32 	%r<17>;
	.reg .s64 	%rl<5>;
	.reg .s16 	%rc<17>;


	ld.param.u64 	%rl1, [_Z26getChildrenNoDataBasesOnlyjbP16_PixelOfChildren_param_2];
	.loc 2 594 1
	ld.param.u32 	%rl2, [_Z26getChildrenNoDataBasesOnlyjbP16_PixelOfChildren_param_0];
	shl.b64 	%rl3, %rl2, 4;
	add.s64 	%rl4, %rl1, %rl3;
	ld.u8 	%rc1, [%rl4+15];
	ld.u8 	%rc2, [%rl4+14];
	ld.u8 	%rc3, [%rl4+13];
	ld.u8 	%rc4, [%rl4+12];
	ld.u8 	%rc5, [%rl4+11];
	ld.u8 	%rc6, [%rl4+10];
	ld.u8 	%rc7, [%rl4+9];
	ld.u8 	%rc8, [%rl4+8];
	ld.u8 	%rc9, [%rl4+7];
	ld.u8 	%rc10, [%rl4+6];
	ld.u8 	%rc11, [%rl4+5];
	ld.u8 	%rc12, [%rl4+4];
	ld.u8 	%rc13, [%rl4+3];
	ld.u8 	%rc14, [%rl4+2];
	ld.u8 	%rc15, [%rl4+1];
	ld.u8 	%rc16, [%rl4];
	st.param.b8	[func_retval0+0], %rc16;
	st.param.b8	[func_retval0+1], %rc15;
	st.param.b8	[func_retval0+2], %rc14;
	st.param.b8	[func_retval0+3], %rc13;
	st.param.b8	[func_retval0+4], %rc12;
	st.param.b8	[func_retval0+5], %rc11;
	st.param.b8	[func_retval0+6], %rc10;
	st.param.b8	[func_retval0+7], %rc9;
	st.param.b8	[func_retval0+8], %rc8;
	st.param.b8	[func_retval0+9], %rc7;
	st.param.b8	[func_retval0+10], %rc6;
	st.param.b8	[func_retval0+11], %rc5;
	st.param.b8	[func_retval0+12], %rc4;
	st.param.b8	[func_retval0+13], %rc3;
	st.param.b8	[func_retval0+14], %rc2;
	st.param.b8	[func_retval0+15], %rc1;
	ret;
}

.visible .func _Z10set_resultjP11_MatchCoordiiii(
	.param .b32 _Z10set_resultjP11_MatchCoordiiii_param_0,
	.param .b64 _Z10set_resultjP11_MatchCoordiiii_param_1,
	.param .b32 _Z10set_resultjP11_MatchCoordiiii_param_2,
	.param .b32 _Z10set_resultjP11_MatchCoordiiii_param_3,
	.param .b32 _Z10set_resultjP11_MatchCoordiiii_param_4,
	.param .b32 _Z10set_resultjP11_MatchCoordiiii_param_5
)
{
	.reg .pred 	%p<2>;
	.reg .s32 	%r<17>;
	.reg .s64 	%rl<3>;


	ld.param.u32 	%r4, [_Z10set_resultjP11_MatchCoordiiii_param_3];
	ld.param.u32 	%r5, [_Z10set_resultjP11_MatchCoordiiii_param_4];
	.loc 2 822 1
	setp.gt.s32 	%p1, %r4, %r5;
	@%p1 bra 	BB9_2;

	.loc 2 839 2
	ret;

BB9_2:
	ld.param.u32 	%r15, [_Z10set_resultjP11_MatchCoordiiii_param_2];
	ld.param.u32 	%r16, [_Z10set_resultjP11_MatchCoordiiii_param_5];
	.loc 2 824 1
	or.b32  	%r6, %r16, %r15;
	ld.param.u32 	%r14, [_Z10set_resultjP11_MatchCoordiiii_param_0];
	ld.param.u64 	%rl2, [_Z10set_resultjP11_MatchCoordiiii_param_1];
	.loc 2 825 1
	st.v2.u32 	[%rl2], {%r14, %r6};
	.loc 2 839 2
	ret;
}

.entry _Z15mummergpuKernelPvPcP12_PixelOfNodeP16_PixelOfChildrenS0_PKiS6_ii(
	.param .u64 _Z15mummergpuKernelPvPcP12_PixelOfNodeP16_PixelOfChildrenS0_PKiS6_ii_param_0,
	.param .u64 _Z15mummergpuKernelPvPcP12_PixelOfNodeP16_PixelOfChildrenS0_PKiS6_ii_param_1,
	.param .u64 _Z15mummergpuKernelPvPcP12_PixelOfNodeP16_PixelOfChildrenS0_PKiS6_ii_param_2,
	.param .u64 _Z15mummergpuKernelPvPcP12_PixelOfNodeP16_PixelOfChildrenS0_PKiS6_ii_param_3,
	.param .u64 _Z15mummergpuKernelPvPcP12_PixelOfNodeP16_PixelOfChildrenS0_PKiS6_ii_param_4,
	.param .u64 _Z15mummergpuKernelPvPcP12_PixelOfNodeP16_PixelOfChildrenS0_PKiS6_ii_param_5,
	.param .u64 _Z15mummergpuKernelPvPcP12_PixelOfNodeP16_PixelOfChildrenS0_PKiS6_ii_param_6,
	.param .u32 _Z15mummergpuKernelPvPcP12_PixelOfNodeP16_PixelOfChildrenS0_PKiS6_ii_param_7,
	.param .u32 _Z15mummergpuKernelPvPcP12_PixelOfNodeP16_PixelOfChildrenS0_PKiS6_ii_param_8
)
{
	.reg .pred 	%p<20>;
	.reg .s32 	%r<169>;
	.reg .s64 	%rl<48>;
	.reg .s16 	%rc<27>;


	ld.param.u64 	%rl13, [_Z15mummergpuKernelPvPcP12_PixelOfNodeP16_PixelOfChildrenS0_PKiS6_ii_param_0];
	ld.param.u64 	%rl14, [_Z15mummergpuKernelPvPcP12_PixelOfNodeP16_PixelOfChildrenS0_PKiS6_ii_param_5];
	ld.param.u64 	%rl15, [_Z15mummergpuKernelPvPcP12_PixelOfNodeP16_PixelOfChildrenS0_PKiS6_ii_param_6];
	ld.param.u32 	%r55, [_Z15mummergpuKernelPvPcP12_PixelOfNodeP16_PixelOfChildrenS0_PKiS6_ii_param_7];
	cvta.to.global.u64 	%rl5, %rl13;
	cvta.to.global.u64 	%rl6, %rl14;
	cvta.to.global.u64 	%rl7, %rl15;
	.loc 2 882 1
	mov.u32 	%r56, %ntid.x;
	mov.u32 	%r57, %ctaid.x;
	.loc 3 301 5
	mul24.lo.u32 	%r58, %r57, %r56;
	.loc 2 882 1
	mov.u32 	%r59, %tid.x;
	add.s32 	%r2, %r59, %r58;
	.loc 2 883 1
	setp.ge.s32 	%p1, %r2, %r55;
	@%p1 bra 	BB10_31;

	.loc 2 891 1
	mul.wide.s32 	%rl16, %r2, 4;
	add.s64 	%rl17, %rl7, %rl16;
	.loc 2 892 1
	add.s64 	%rl18, %rl6, %rl16;
	ld.param.u32 	%r140, [_Z15mummergpuKernelPvPcP12_PixelOfNodeP16_PixelOfChildrenS0_PKiS6_ii_param_8];
	.loc 2 901 1
	add.s32 	%r60, %r140, 1;
	.loc 3 301 5
	mul24.lo.u32 	%r61, %r2, %r60;
	.loc 2 901 1
	cvt.u64.u32 	%rl19, %r61;
	ld.global.s32 	%rl8, [%rl18];
	sub.s64 	%rl20, %rl8, %rl19;
	.loc 2 901 1
	shl.b64 	%rl21, %rl20, 3;
	add.s64 	%rl47, %rl5, %rl21;
	.loc 2 891 1
	ld.global.u32 	%r63, [%rl17];
	.loc 2 905 1
	sub.s32 	%r3, %r63, %r140;
	.loc 2 906 1
	setp.lt.s32 	%p2, %r3, 0;
	@%p2 bra 	BB10_31;

	mov.u32 	%r148, 0;
	mov.u32 	%r146, %r148;
	mov.u32 	%r143, %r148;
	mov.u32 	%r141, %r148;
	mov.u32 	%r152, %r71;
	mov.u32 	%r167, %r72;

BB10_3:
	mov.u32 	%r160, %r167;
	mov.u32 	%r165, %r160;
	mov.u32 	%r9, %r148;
	mov.u32 	%r8, %r146;
	mov.u32 	%r7, %r143;
	ld.param.u64 	%rl42, [_Z15mummergpuKernelPvPcP12_PixelOfNodeP16_PixelOfChildrenS0_PKiS6_ii_param_1];
	cvta.to.global.u64 	%rl22, %rl42;
	.loc 2 915 1
	setp.lt.s32 	%p3, %r7, 1;
	setp.eq.s32 	%p4, %r9, 0;
	mov.u32 	%r168, 0;
	or.pred  	%p5, %p4, %p3;
	selp.b32 	%r166, 1, %r9, %p5;
	selp.b32 	%r149, 0, %r8, %p5;
	selp.b32 	%r151, 1, %r7, %p5;
	.loc 2 923 1
	add.s32 	%r74, %r151, %r141;
	cvt.s64.s32 	%rl23, %r74;
	add.s64 	%rl24, %rl23, %rl8;
	.loc 2 923 1
	add.s64 	%rl25, %rl22, %rl24;
	ld.global.u8 	%rc23, [%rl25];

BB10_4:
	mov.u32 	%r154, %r165;
	mov.u32 	%r13, %r166;
	mov.u32 	%r162, %r154;
	{
	.reg .s16 	%temp1;
	.reg .s16 	%temp2;
	cvt.s16.s8 	%temp1, %rc23;
	mov.b16 	%temp2, 0;
	cvt.s16.s8 	%temp2, %temp2;
	setp.eq.s16 	%p6, %temp1, %temp2;
	}
	.loc 2 929 1
	@%p6 bra 	BB10_26;

	ld.param.u64 	%rl45, [_Z15mummergpuKernelPvPcP12_PixelOfNodeP16_PixelOfChildrenS0_PKiS6_ii_param_3];
	cvta.to.global.u64 	%rl26, %rl45;
	mul.wide.u32 	%rl27, %r13, 16;
	add.s64 	%rl28, %rl26, %rl27;
	.loc 2 520 1
	ld.global.v4.u32 	{%r134, %r135, %r136, %r137}, [%rl28];
	{
	.reg .s16 	%temp1;
	.reg .s16 	%temp2;
	cvt.s16.s8 	%temp1, %rc23;
	mov.b16 	%temp2, 65;
	cvt.s16.s8 	%temp2, %temp2;
	setp.eq.s16 	%p7, %temp1, %temp2;
	}
	.loc 2 937 1
	@%p7 bra 	BB10_13;

	{
	.reg .s16 	%temp1;
	.reg .s16 	%temp2;
	cvt.s16.s8 	%temp1, %rc23;
	mov.b16 	%temp2, 67;
	cvt.s16.s8 	%temp2, %temp2;
	setp.eq.s16 	%p8, %temp1, %temp2;
	}
	.loc 2 937 1
	@%p8 bra 	BB10_12;

	{
	.reg .s16 	%temp1;
	.reg .s16 	%temp2;
	cvt.s16.s8 	%temp1, %rc23;
	mov.b16 	%temp2, 71;
	cvt.s16.s8 	%temp2, %temp2;
	setp.eq.s16 	%p9, %temp1, %temp2;
	}
	.loc 2 937 1
	@%p9 bra 	BB10_11;

	{
	.reg .s16 	%temp1;
	.reg .s16 	%temp2;
	cvt.s16.s8 	%temp1, %rc23;
	mov.b16 	%temp2, 84;
	cvt.s16.s8 	%temp2, %temp2;
	setp.eq.s16 	%p10, %temp1, %temp2;
	}
	.loc 2 937 1
	@%p10 bra 	BB10_10;

	mov.u16 	%rc24, 0;
	mov.u16 	%rc26, %rc24;
	mov.u16 	%rc25, %rc24;
	bra.uni 	BB10_14;

BB10_10:
	shr.u32 	%r77, %r136, 8;
	cvt.u8.u32 	%rc24, %r77;
	shr.u32 	%r78, %r136, 16;
	cvt.u8.u32 	%rc25, %r78;
	shr.u32 	%r79, %r136, 24;
	cvt.u8.u32 	%rc26, %r79;
	bra.uni 	BB10_14;

BB10_11:
	shr.u32 	%r80, %r135, 16;
	cvt.u8.u32 	%rc24, %r80;
	shr.u32 	%r81, %r135, 24;
	cvt.u8.u32 	%rc25, %r81;
	cvt.u8.u32 	%rc26, %r136;
	bra.uni 	BB10_14;

BB10_12:
	shr.u32 	%r82, %r134, 24;
	cvt.u8.u32 	%rc24, %r82;
	cvt.u8.u32 	%rc25, %r135;
	shr.u32 	%r83, %r135, 8;
	cvt.u8.u32 	%rc26, %r83;
	bra.uni 	BB10_14;

BB10_13:
	cvt.u8.u32 	%rc24, %r134;
	shr.u32 	%r84, %r134, 8;
	cvt.u8.u32 	%rc25, %r84;
	shr.u32 	%r85, %r134, 16;
	cvt.u8.u32 	%rc26, %r85;

BB10_14:
	.loc 2 355 1
	cvt.u32.u8 	%r86, %rc24;
	cvt.u32.u8 	%r87, %rc25;
	shl.b32 	%r88, %r87, 8;
	cvt.u32.u8 	%r89, %rc26;
	shl.b32 	%r90, %r89, 16;
	or.b32  	%r91, %r90, %r86;
	or.b32  	%r166, %r91, %r88;
	.loc 2 951 1
	setp.eq.s32 	%p11, %r166, 0;
	@%p11 bra 	BB10_23;

	ld.param.u64 	%rl44, [_Z15mummergpuKernelPvPcP12_PixelOfNodeP16_PixelOfChildrenS0_PKiS6_ii_param_2];
	cvta.to.global.u64 	%rl29, %rl44;
	mul.wide.u32 	%rl30, %r166, 16;
	add.s64 	%rl31, %rl29, %rl30;
	.loc 2 442 1
	ld.global.u32 	%r92, [%rl31+8];
	ld.global.u32 	%r94, [%rl31+4];
	shr.u32 	%r96, %r94, 16;
	and.b32  	%r97, %r96, 255;
	shl.b32 	%r98, %r92, 16;
	or.b32  	%r99, %r96, %r98;
	.loc 2 963 1
	and.b32  	%r100, %r99, 16776960;
	or.b32  	%r152, %r100, %r97;
	shr.u32 	%r24, %r92, 8;
	.loc 2 968 1
	sub.s32 	%r101, %r24, %r152;
	add.s32 	%r25, %r101, 1;
	.loc 2 969 1
	add.s32 	%r26, %r152, %r149;
	.loc 2 970 1
	add.s32 	%r27, %r24, 1;
	.loc 2 971 1
	sub.s32 	%r28, %r149, %r25;
	.loc 2 972 1
	setp.eq.s32 	%p12, %r149, 0;
	@%p12 bra 	BB10_17;

	.loc 3 210 5
	min.s32 	%r168, %r26, %r27;
	.loc 3 210 5
	min.s32 	%r150, %r25, %r149;
	mov.u32 	%r102, 0;
	.loc 3 238 5
	max.s32 	%r149, %r28, %r102;
	bra.uni 	BB10_18;

BB10_17:
	.loc 2 980 1
	add.s32 	%r168, %r152, 1;
	mov.u32 	%r150, 1;

BB10_18:
	add.s32 	%r151, %r150, %r151;
	ld.param.u64 	%rl41, [_Z15mummergpuKernelPvPcP12_PixelOfNodeP16_PixelOfChildrenS0_PKiS6_ii_param_1];
	cvta.to.global.u64 	%rl11, %rl41;

BB10_19:
	add.s32 	%r104, %r151, %r141;
	cvt.s64.s32 	%rl32, %r104;
	add.s64 	%rl33, %rl32, %rl8;
	add.s64 	%rl34, %rl11, %rl33;
	ld.global.u8 	%rc23, [%rl34];
	{
	.reg .s16 	%temp1;
	.reg .s16 	%temp2;
	cvt.s16.s8 	%temp1, %rc23;
	mov.b16 	%temp2, 0;
	cvt.s16.s8 	%temp2, %temp2;
	setp.ne.s16 	%p13, %temp1, %temp2;
	}
	setp.le.u32 	%p14, %r168, %r24;
	and.pred  	%p15, %p13, %p14;
	mov.u32 	%r165, %r13;
	.loc 2 986 1
	@!%p15 bra 	BB10_4;

	ld.param.u64 	%rl46, [_Z15mummergpuKernelPvPcP12_PixelOfNodeP16_PixelOfChildrenS0_PKiS6_ii_param_4];
	cvta.to.global.u64 	%rl35, %rl46;
	.loc 2 988 1
	cvt.s64.s32 	%rl36, %r168;
	add.s64 	%rl37, %rl35, %rl36;
	ld.global.u8 	%rc22, [%rl37];
	{
	.reg .s16 	%temp1;
	.reg .s16 	%temp2;
	cvt.s16.s8 	%temp1, %rc22;
	cvt.s16.s8 	%temp2, %rc23;
	setp.eq.s16 	%p16, %temp1, %temp2;
	}
	.loc 2 992 1
	@%p16 bra 	BB10_22;

	mov.u32 	%r162, %r13;
	mov.u32 	%r164, %r166;
	bra.uni 	BB10_27;

BB10_22:
	.loc 2 999 1
	add.s32 	%r151, %r151, 1;
	.loc 2 1000 1
	add.s32 	%r168, %r168, 1;
	bra.uni 	BB10_19;

BB10_23:
	ld.param.u32 	%r139, [_Z15mummergpuKernelPvPcP12_PixelOfNodeP16_PixelOfChildrenS0_PKiS6_ii_param_8];
	.loc 2 822 1
	setp.le.s32 	%p17, %r151, %r139;
	@%p17 bra 	BB10_25;

	mov.u32 	%r107, 0;
	.loc 2 825 1
	st.global.v2.u32 	[%rl47], {%r13, %r107};

BB10_25:
	add.s32 	%r144, %r151, -1;
	mov.u32 	%r147, 0;
	mov.u32 	%r163, %r13;
	bra.uni 	BB10_30;

BB10_26:
	mov.u32 	%r164, %r13;

BB10_27:
	mov.u32 	%r163, %r162;
	.loc 2 1012 1
	sub.s32 	%r147, %r168, %r152;
	ld.param.u32 	%r138, [_Z15mummergpuKernelPvPcP12_PixelOfNodeP16_PixelOfChildrenS0_PKiS6_ii_param_8];
	.loc 2 822 1
	setp.le.s32 	%p18, %r151, %r138;
	@%p18 bra 	BB10_29;

	.loc 2 825 1
	st.global.v2.u32 	[%rl47], {%r164, %r147};

BB10_29:
	.loc 2 1016 1
	add.s32 	%r111, %r151, -1;
	sub.s32 	%r144, %r111, %r147;

BB10_30:
	mov.u32 	%r52, %r163;
	mov.u32 	%r49, %r147;
	mov.u32 	%r50, %r144;
	ld.param.u64 	%rl43, [_Z15mummergpuKernelPvPcP12_PixelOfNodeP16_PixelOfChildrenS0_PKiS6_ii_param_2];
	cvta.to.global.u64 	%rl38, %rl43;
	mul.wide.u32 	%rl39, %r52, 16;
	add.s64 	%rl40, %rl38, %rl39;
	.loc 2 442 1
	ld.global.v2.u32 	{%r120, %r121}, [%rl40];
	shr.u32 	%r114, %r120, 24;
	shl.b32 	%r116, %r121, 8;
	and.b32  	%r117, %r116, 65280;
	and.b32  	%r118, %r116, 16711680;
	.loc 2 355 1
	or.b32  	%r119, %r118, %r114;
	or.b32  	%r53, %r119, %r117;
	.loc 2 906 63
	add.s64 	%rl47, %rl47, 8;
	add.s32 	%r141, %r141, 1;
	.loc 2 906 1
	setp.le.s32 	%p19, %r141, %r3;
	mov.u32 	%r143, %r50;
	mov.u32 	%r146, %r49;
	mov.u32 	%r148, %r53;
	mov.u32 	%r167, %r52;
	.loc 2 906 1
	@%p19 bra 	BB10_3;

BB10_31:
	.loc 2 1029 1
	ret;
}

.entry _Z17mummergpuRCKernelP10MatchCoordPcPKiS3_ii(
	.param .u64 _Z17mummergpuRCKernelP10MatchCoordPcPKiS3_ii_param_0,
	.param .u64 _Z17mummergpuRCKernelP10MatchCoordPcPKiS3_ii_param_1,
	.param .u64 _Z17mummergpuRCKernelP10MatchCoordPcPKiS3_ii_param_2,
	.param .u64 _Z17mummergpuRCKernelP10MatchCoordPcPKiS3_ii_param_3,
	.param .u32 _Z17mummergpuRCKernelP10MatchCoordPcPKiS3_ii_param_4,
	.param .u32 _Z17mummergpuRCKernelP10MatchCoordPcPKiS3_ii_param_5
)
{



	.loc 2 1209 1
	ret;
}

.entry _Z11printKernelP9MatchInfoiP9AlignmentPcP12_PixelOfNodeP16_PixelOfChildrenPKiS9_iiiii(
	.param .u64 _Z11printKernelP9MatchInfoiP9AlignmentPcP12_PixelOfNodeP16_PixelOfChildrenPKiS9_iiiii_param_0,
	.param .u32 _Z11printKernelP9MatchInfoiP9AlignmentPcP12_PixelOfNodeP16_PixelOfChildrenPKiS9_iiiii_param_1,
	.param .u64 _Z11printKernelP9MatchInfoiP9AlignmentPcP12_PixelOfNodeP16_PixelOfChildrenPKiS9_iiiii_param_2,
	.param .u64 _Z11printKernelP9MatchInfoiP9AlignmentPcP12_PixelOfNodeP16_PixelOfChildrenPKiS9_iiiii_param_3,
	.param .u64 _Z11printKernelP9MatchInfoiP9AlignmentPcP12_PixelOfNodeP16_PixelOfChildrenPKiS9_iiiii_param_4,
	.param .u64 _Z11printKernelP9MatchInfoiP9AlignmentPcP12_PixelOfNodeP16_PixelOfChildrenPKiS9_iiiii_param_5,
	.param .u64 _Z11printKernelP9MatchInfoiP9AlignmentPcP12_PixelOfNodeP16_PixelOfChildrenPKiS9_iiiii_param_6,
	.param .u64 _Z11printKernelP9MatchInfoiP9AlignmentPcP12_PixelOfNodeP16_PixelOfChildrenPKiS9_iiiii_param_7,
	.param .u32 _Z11printKernelP9MatchInfoiP9AlignmentPcP12_PixelOfNodeP16_PixelOfChildrenPKiS9_iiiii_param_8,
	.param .u32 _Z11printKernelP9MatchInfoiP9AlignmentPcP12_PixelOfNodeP16_PixelOfChildrenPKiS9_iiiii_param_9,
	.param .u32 _Z11printKernelP9MatchInfoiP9AlignmentPcP12_PixelOfNodeP16_PixelOfChildrenPKiS9_iiiii_param_10,
	.param .u32 _Z11printKernelP9MatchInfoiP9AlignmentPcP12_PixelOfNodeP16_PixelOfChildrenPKiS9_iiiii_param_11,
	.param .u32 _Z11printKernelP9MatchInfoiP9AlignmentPcP12_PixelOfNodeP16_PixelOfChildrenPKiS9_iiiii_param_12
)
{
	.reg .s16 	%rs<3>;
	.reg .pred 	%p<44>;
	.reg .s32 	%r<291>;
	.reg .s64 	%rl<71>;
	.reg .s16 	%rc<78>;


	ld.param.u64 	%rl1, [_Z11printKernelP9MatchInfoiP9AlignmentPcP12_PixelOfNodeP16_PixelOfChildrenPKiS9_iiiii_param_0];
	ld.param.u32 	%r47, [_Z11printKernelP9MatchInfoiP9AlignmentPcP12_PixelOfNodeP16_PixelOfChildrenPKiS9_iiiii_param_1];
	ld.param.u64 	%rl3, [_Z11printKernelP9MatchInfoiP9AlignmentPcP12_PixelOfNodeP16_PixelOfChildrenPKiS9_iiiii_param_3];
	ld.param.u64 	%rl4, [_Z11printKernelP9MatchInfoiP9AlignmentPcP12_PixelOfNodeP16_PixelOfChildrenPKiS9_iiiii_param_4];
	ld.param.u64 	%rl15, [_Z11printKernelP9MatchInfoiP9AlignmentPcP12_PixelOfNodeP16_PixelOfChildrenPKiS9_iiiii_param_6];
	cvta.to.global.u64 	%rl6, %rl1;
	cvta.to.global.u64 	%rl7, %rl4;
	cvta.to.global.u64 	%rl8, %rl3;
	cvta.to.global.u64 	%rl9, %rl15;
	.loc 2 1245 1
	mov.u32 	%r48, %ntid.x;
	mov.u32 	%r49, %ctaid.x;
	.loc 3 301 5
	mul24.lo.u32 	%r50, %r49, %r48;
	.loc 2 1245 1
	mov.u32 	%r51, %tid.x;
	add.s32 	%r6, %r51, %r50;
	.loc 2 1246 1
	setp.ge.s32 	%p1, %r6, %r47;
	@%p1 bra 	BB12_61;

	.loc 2 1250 1
	cvt.s64.s32 	%rl16, %r6;
	mad.lo.s64 	%rl10, %rl16, 20, %rl6;
	ld.global.u32 	%rl17, [%rl10+4];
	shl.b64 	%rl18, %rl17, 2;
	add.s64 	%rl19, %rl9, %rl18;
	.loc 2 1258 1
	ld.global.u16 	%rl20, [%rl10+18];
	.loc 2 1252 1
	ld.global.s32 	%rl11, [%rl19];
	add.s64 	%rl21, %rl20, %rl11;
	.loc 2 1258 1
	add.s64 	%rl22, %rl8, %rl21;
	ld.global.u8 	%rc1, [%rl22];
	.loc 2 1261 1
	ld.global.u32 	%r7, [%rl10+8];
	.loc 2 479 1
	mul.wide.u32 	%rl23, %r7, 16;
	add.s64 	%rl24, %rl7, %rl23;
	ld.global.u8 	%rc73, [%rl24+2];
	ld.global.u8 	%rc74, [%rl24+1];
	ld.global.u8 	%rc75, [%rl24];
	.loc 2 1270 1
	ld.global.u8 	%r60, [%rl24+13];
	shl.b32 	%r62, %r60, 8;
	ld.global.u8 	%r63, [%rl24+14];
	shl.b32 	%r65, %r63, 16;
	ld.global.u8 	%r66, [%rl24+12];
	or.b32  	%r68, %r62, %r66;
	or.b32  	%r69, %r68, %r65;
	ld.param.u32 	%r266, [_Z11printKernelP9MatchInfoiP9AlignmentPcP12_PixelOfNodeP16_PixelOfChildrenPKiS9_iiiii_param_12];
	.loc 2 1270 1
	setp.gt.s32 	%p2, %r69, %r266;
	@%p2 bra 	BB12_3;

	mov.u32 	%r289, %r7;
	mov.u32 	%r288, %r7;
	bra.uni 	BB12_6;

BB12_3:
	mov.u32 	%r290, %r7;

BB12_4:
	mov.u32 	%r289, %r290;
	.loc 2 355 1
	cvt.u32.u8 	%r70, %rc74;
	shl.b32 	%r71, %r70, 8;
	cvt.u32.u8 	%r72, %rc73;
	shl.b32 	%r73, %r72, 16;
	cvt.u32.u8 	%r74, %rc75;
	or.b32  	%r75, %r71, %r74;
	or.b32  	%r290, %r75, %r73;
	.loc 2 479 1
	mul.wide.u32 	%rl25, %r290, 16;
	add.s64 	%rl26, %rl7, %rl25;
	ld.global.u8 	%rc73, [%rl26+2];
	ld.global.u8 	%rc74, [%rl26+1];
	ld.global.u8 	%rc75, [%rl26];
	.loc 2 1270 1
	ld.global.u8 	%r79, [%rl26+13];
	shl.b32 	%r81, %r79, 8;
	ld.global.u8 	%r82, [%rl26+14];
	shl.b32 	%r84, %r82, 16;
	ld.global.u8 	%r85, [%rl26+12];
	or.b32  	%r87, %r81, %r85;
	or.b32  	%r88, %r87, %r84;
	ld.param.u32 	%r265, [_Z11printKernelP9MatchInfoiP9AlignmentPcP12_PixelOfNodeP16_PixelOfChildrenPKiS9_iiiii_param_12];
	.loc 2 1270 1
	setp.gt.s32 	%p3, %r88, %r265;
	@%p3 bra 	BB12_4;

	mov.u32 	%r281, %r290;
	mov.u32 	%r288, %r281;

BB12_6:
	mov.u32 	%r11, %r288;
	mov.u32 	%r287, %r289;
	.loc 2 479 1
	mul.wide.u32 	%rl27, %r287, 16;
	add.s64 	%rl28, %rl7, %rl27;
	.loc 2 1291 1
	ld.global.u8 	%r89, [%rl28+13];
	shl.b32 	%r91, %r89, 8;
	ld.global.u8 	%r92, [%rl28+14];
	shl.b32 	%r94, %r92, 16;
	ld.global.u8 	%r95, [%rl28+12];
	or.b32  	%r97, %r94, %r95;
	or.b32  	%r98, %r97, %r91;
	add.s32 	%r268, %r98, -1;
	.loc 2 1294 1
	ld.global.u32 	%r269, [%rl10];
	.loc 2 1297 1
	setp.eq.s32 	%p4, %r287, %r7;
	@%p4 bra 	BB12_8;

	mov.u32 	%r267, 0;
	bra.uni 	BB12_11;

BB12_8:
	.loc 2 1299 1
	ld.global.u16 	%rs1, [%rl10+16];
	setp.eq.s16 	%p5, %rs1, 0;
	.loc 2 1299 1
	@%p5 bra 	BB12_10;

	.loc 2 479 1
	mul.wide.u32 	%rl29, %r11, 16;
	add.s64 	%rl30, %rl7, %rl29;
	.loc 2 1302 1
	ld.global.u8 	%r103, [%rl30+13];
	shl.b32 	%r105, %r103, 8;
	ld.global.u8 	%r106, [%rl30+14];
	shl.b32 	%r108, %r106, 16;
	ld.global.u8 	%r109, [%rl30+12];
	or.b32  	%r111, %r108, %r109;
	or.b32  	%r112, %r111, %r105;
	cvt.u32.u16 	%r113, %rs1;
	add.s32 	%r114, %r113, %r112;
	.loc 2 1302 1
	add.s32 	%r268, %r114, -1;

BB12_10:
	mov.u32 	%r267, 1;

BB12_11:
	.loc 2 1310 1
	setp.eq.s32 	%p6, %r287, %r11;
	@%p6 bra 	BB12_61;

	mov.u16 	%rc76, 65;
	mov.u16 	%rc77, 0;

BB12_13:
	mov.u32 	%r277, %r287;
	mov.u32 	%r285, %r277;
	ld.param.u64 	%rl70, [_Z11printKernelP9MatchInfoiP9AlignmentPcP12_PixelOfNodeP16_PixelOfChildrenPKiS9_iiiii_param_5];
	cvta.to.global.u64 	%rl31, %rl70;
	.loc 2 557 1
	cvt.u64.u32 	%rl12, %r285;
	mul.wide.u32 	%rl32, %r285, 16;
	add.s64 	%rl13, %rl31, %rl32;
	ld.global.u32 	%r21, [%rl13];
	ld.global.u8 	%rc13, [%rl13+15];
	or.b16  	%rc46, %rc13, %rc77;
	{
	.reg .s16 	%temp1;
	.reg .s16 	%temp2;
	cvt.s16.s8 	%temp1, %rc46;
	mov.b16 	%temp2, 0;
	cvt.s16.s8 	%temp2, %temp2;
	setp.eq.s16 	%p7, %temp1, %temp2;
	}
	.loc 2 1319 1
	@%p7 bra 	BB12_28;

	{
	.reg .s16 	%temp1;
	.reg .s16 	%temp2;
	cvt.s16.s8 	%temp1, %rc13;
	cvt.s16.s8 	%temp2, %rc1;
	setp.ne.s16 	%p8, %temp1, %temp2;
	}
	{
	.reg .s16 	%temp1;
	.reg .s16 	%temp2;
	cvt.s16.s8 	%temp1, %rc13;
	mov.b16 	%temp2, 0;
	cvt.s16.s8 	%temp2, %temp2;
	setp.ne.s16 	%p9, %temp1, %temp2;
	}
	and.pred  	%p10, %p8, %p9;
	.loc 2 1322 1
	@!%p10 bra 	BB12_19;

	and.b32  	%r118, %r21, 16777215;
	ld.param.u32 	%r260, [_Z11printKernelP9MatchInfoiP9AlignmentPcP12_PixelOfNodeP16_PixelOfChildrenPKiS9_iiiii_param_8];
	add.s32 	%r119, %r260, %r118;
	.loc 2 1325 1
	add.s32 	%r22, %r119, -1;
	.loc 2 1326 1
	add.s32 	%r23, %r22, %r268;
	setp.ne.s32 	%p11, %r22, %r260;
	ld.param.u32 	%r263, [_Z11printKernelP9MatchInfoiP9AlignmentPcP12_PixelOfNodeP16_PixelOfChildrenPKiS9_iiiii_param_10];
	.loc 2 1328 1
	setp.eq.s32 	%p12, %r263, -1;
	or.pred  	%p13, %p12, %p11;
	.loc 2 1328 1
	@!%p13 bra 	BB12_19;

	ld.param.u32 	%r261, [_Z11printKernelP9MatchInfoiP9AlignmentPcP12_PixelOfNodeP16_PixelOfChildrenPKiS9_iiiii_param_9];
	setp.ne.s32 	%p14, %r23, %r261;
	ld.param.u32 	%r264, [_Z11printKernelP9MatchInfoiP9AlignmentPcP12_PixelOfNodeP16_PixelOfChildrenPKiS9_iiiii_param_11];
	.loc 2 1328 1
	setp.eq.s32 	%p15, %r264, -1;
	or.pred  	%p16, %p15, %p14;
	.loc 2 1328 1
	@!%p16 bra 	BB12_19;

	ld.param.u32 	%r262, [_Z11printKernelP9MatchInfoiP9AlignmentPcP12_PixelOfNodeP16_PixelOfChildrenPKiS9_iiiii_param_10];
	setp.ge.s32 	%p17, %r23, %r262;
	ld.param.u32 	%r259, [_Z11printKernelP9MatchInfoiP9AlignmentPcP12_PixelOfNodeP16_PixelOfChildrenPKiS9_iiiii_param_8];
	setp.le.s32 	%p18, %r22, %r259;
	or.pred  	%p19, %p17, %p18;
	@%p19 bra 	BB12_18;
	bra.uni 	BB12_19;

BB12_18:
	ld.param.u64 	%rl63, [_Z11printKernelP9MatchInfoiP9AlignmentPcP12_PixelOfNodeP16_PixelOfChildrenPKiS9_iiiii_param_2];
	cvta.to.global.u64 	%rl33, %rl63;
	.loc 2 1339 1
	mul.wide.s32 	%rl34, %r269, 8;
	add.s64 	%rl35, %rl33, %rl34;
	st.global.u32 	[%rl35], %r22;
	.loc 2 1340 1
	st.global.u16 	[%rl35+4], %r268;
	.loc 2 1341 1
	add.s32 	%r269, %r269, 1;

BB12_19:
	ld.param.u64 	%rl69, [_Z11printKernelP9MatchInfoiP9AlignmentPcP12_PixelOfNodeP16_PixelOfChildrenPKiS9_iiiii_param_5];
	cvta.to.global.u64 	%rl36, %rl69;
	ld.param.u64 	%rl68, [_Z11printKernelP9MatchInfoiP9AlignmentPcP12_PixelOfNodeP16_PixelOfChildrenPKiS9_iiiii_param_4];
	cvta.to.global.u64 	%rl37, %rl68;
	.loc 2 479 1
	shl.b64 	%rl38, %rl12, 4;
	add.s64 	%rl39, %rl37, %rl38;
	.loc 2 355 1
	ld.global.u8 	%r122, [%rl39+1];
	shl.b32 	%r124, %r122, 8;
	ld.global.u8 	%r125, [%rl39+2];
	shl.b32 	%r127, %r125, 16;
	ld.global.u8 	%r128, [%rl39];
	or.b32  	%r130, %r127, %r128;
	or.b32  	%r286, %r130, %r124;
	.loc 2 557 1
	cvt.u64.u32 	%rl14, %r286;
	mul.wide.u32 	%rl40, %r286, 16;
	add.s64 	%rl41, %rl36, %rl40;
	ld.global.v4.u32 	{%r255, %r256, %r257, %r258}, [%rl41];
	and.b32  	%r133, %r255, 16777215;
	shr.u32 	%r134, %r255, 24;
	shl.b32 	%r136, %r256, 8;
	and.b32  	%r137, %r136, 65280;
	and.b32  	%r138, %r136, 16711680;
	.loc 2 355 1
	or.b32  	%r139, %r138, %r134;
	or.b32  	%r27, %r139, %r137;
	shr.u32 	%r140, %r256, 16;
	and.b32  	%r141, %r140, 255;
	shl.b32 	%r143, %r257, 16;
	or.b32  	%r144, %r140, %r143;
	.loc 2 355 1
	and.b32  	%r145, %r144, 16776960;
	or.b32  	%r28, %r145, %r141;
	shr.u32 	%r29, %r257, 8;
	.loc 2 1364 1
	setp.eq.s32 	%p20, %r133, %r285;
	@%p20 bra 	BB12_25;

	.loc 2 1365 1
	setp.eq.s32 	%p21, %r27, %r285;
	@%p21 bra 	BB12_24;

	.loc 2 1366 1
	setp.eq.s32 	%p22, %r28, %r285;
	@%p22 bra 	BB12_23;

	.loc 2 1367 1
	setp.eq.s32 	%p23, %r29, %r285;
	selp.b16 	%rc76, 36, %rc76, %p23;
	setp.ne.s32 	%p24, %r29, %r285;
	selp.u16 	%rc77, 1, 0, %p24;
	bra.uni 	BB12_26;

BB12_23:
	mov.u16 	%rc77, 0;
	mov.u16 	%rc76, 84;
	bra.uni 	BB12_26;

BB12_24:
	mov.u16 	%rc77, 0;
	mov.u16 	%rc76, 71;
	bra.uni 	BB12_26;

BB12_25:
	mov.u16 	%rc77, 0;
	mov.u16 	%rc76, 67;

BB12_26:
	.loc 2 1375 1
	setp.eq.s32 	%p25, %r267, 0;
	.loc 2 1375 1
	add.s32 	%r146, %r267, -1;
	selp.b32 	%r267, %r267, %r146, %p25;
	.loc 2 1377 1
	setp.eq.s32 	%p26, %r267, 0;
	@%p26 bra 	BB12_27;
	bra.uni 	BB12_60;

BB12_27:
	ld.param.u64 	%rl67, [_Z11printKernelP9MatchInfoiP9AlignmentPcP12_PixelOfNodeP16_PixelOfChildrenPKiS9_iiiii_param_4];
	cvta.to.global.u64 	%rl42, %rl67;
	.loc 2 479 1
	shl.b64 	%rl43, %rl14, 4;
	add.s64 	%rl44, %rl42, %rl43;
	.loc 2 1380 1
	ld.global.u8 	%r147, [%rl44+13];
	shl.b32 	%r149, %r147, 8;
	ld.global.u8 	%r150, [%rl44+14];
	shl.b32 	%r152, %r150, 16;
	ld.global.u8 	%r153, [%rl44+12];
	or.b32  	%r155, %r152, %r153;
	or.b32  	%r156, %r155, %r149;
	add.s32 	%r268, %r156, -1;
	bra.uni 	BB12_60;

BB12_28:
	.loc 2 594 1
	ld.global.u8 	%rc32, [%rl13+14];
	ld.global.u8 	%rc31, [%rl13+13];
	ld.global.u8 	%rc30, [%rl13+12];
	ld.global.u8 	%rc29, [%rl13+11];
	ld.global.u8 	%rc28, [%rl13+10];
	ld.global.u8 	%rc27, [%rl13+9];
	ld.global.u8 	%rc26, [%rl13+8];
	ld.global.u8 	%rc25, [%rl13+7];
	ld.global.u8 	%rc24, [%rl13+6];
	ld.global.u8 	%rc23, [%rl13+5];
	ld.global.u8 	%rc22, [%rl13+4];
	ld.global.u8 	%rc21, [%rl13+3];
	ld.global.u8 	%rc20, [%rl13+2];
	ld.global.u8 	%rc19, [%rl13+1];
	ld.global.u8 	%rc18, [%rl13];
	.loc 2 1391 1
	setp.eq.s32 	%p27, %r267, 0;
	@%p27 bra 	BB12_30;

	mov.u32 	%r270, 0;
	bra.uni 	BB12_31;

BB12_30:
	ld.param.u64 	%rl64, [_Z11printKernelP9MatchInfoiP9AlignmentPcP12_PixelOfNodeP16_PixelOfChildrenPKiS9_iiiii_param_3];
	cvta.to.global.u64 	%rl45, %rl64;
	ld.param.u64 	%rl62, [_Z11printKernelP9MatchInfoiP9AlignmentPcP12_PixelOfNodeP16_PixelOfChildrenPKiS9_iiiii_param_0];
	cvta.to.global.u64 	%rl46, %rl62;
	.loc 2 1250 1
	mad.lo.s64 	%rl48, %rl16, 20, %rl46;
	.loc 2 1395 1
	ld.global.u16 	%r178, [%rl48+18];
	add.s32 	%r180, %r268, %r178;
	add.s32 	%r181, %r180, 1;
	cvt.s64.s32 	%rl49, %r181;
	add.s64 	%rl50, %rl49, %rl11;
	.loc 2 1395 1
	add.s64 	%rl51, %rl45, %rl50;
	ld.global.s8 	%r270, [%rl51];

BB12_31:
	{
	.reg .s16 	%temp1;
	.reg .s16 	%temp2;
	cvt.s16.s8 	%temp1, %rc76;
	mov.b16 	%temp2, 65;
	cvt.s16.s8 	%temp2, %temp2;
	setp.eq.s16 	%p28, %temp1, %temp2;
	}
	@%p28 bra 	BB12_32;
	bra.uni 	BB12_35;

BB12_32:
	or.b16  	%rc53, %rc18, %rc20;
	or.b16  	%rc54, %rc53, %rc19;
	{
	.reg .s16 	%temp1;
	.reg .s16 	%temp2;
	cvt.s16.s8 	%temp1, %rc54;
	mov.b16 	%temp2, 0;
	cvt.s16.s8 	%temp2, %temp2;
	setp.eq.s16 	%p29, %temp1, %temp2;
	}
	.loc 2 1402 1
	@%p29 bra 	BB12_34;

	.loc 2 355 1
	cvt.u32.u8 	%r183, %rc18;
	cvt.u32.u8 	%r184, %rc19;
	shl.b32 	%r185, %r184, 8;
	cvt.u32.u8 	%r186, %rc20;
	shl.b32 	%r187, %r186, 16;
	or.b32  	%r188, %r187, %r183;
	or.b32  	%r285, %r188, %r185;
	bra.uni 	BB12_51;

BB12_34:
	mov.u16 	%rc76, 67;

BB12_35:
	{
	.reg .s16 	%temp1;
	.reg .s16 	%temp2;
	cvt.s16.s8 	%temp1, %rc76;
	mov.b16 	%temp2, 67;
	cvt.s16.s8 	%temp2, %temp2;
	setp.eq.s16 	%p30, %temp1, %temp2;
	}
	@%p30 bra 	BB12_36;
	bra.uni 	BB12_39;

BB12_36:
	or.b16  	%rc56, %rc21, %rc23;
	or.b16  	%rc57, %rc56, %rc22;
	{
	.reg .s16 	%temp1;
	.reg .s16 	%temp2;
	cvt.s16.s8 	%temp1, %rc57;
	mov.b16 	%temp2, 0;
	cvt.s16.s8 	%temp2, %temp2;
	setp.eq.s16 	%p31, %temp1, %temp2;
	}
	.loc 2 1414 1
	@%p31 bra 	BB12_38;

	.loc 2 355 1
	cvt.u32.u8 	%r189, %rc21;
	cvt.u32.u8 	%r190, %rc22;
	shl.b32 	%r191, %r190, 8;
	cvt.u32.u8 	%r192, %rc23;
	shl.b32 	%r193, %r192, 16;
	or.b32  	%r194, %r193, %r189;
	or.b32  	%r285, %r194, %r191;
	bra.uni 	BB12_51;

BB12_38:
	mov.u16 	%rc76, 71;

BB12_39:
	{
	.reg .s16 	%temp1;
	.reg .s16 	%temp2;
	cvt.s16.s8 	%temp1, %rc76;
	mov.b16 	%temp2, 71;
	cvt.s16.s8 	%temp2, %temp2;
	setp.eq.s16 	%p32, %temp1, %temp2;
	}
	@%p32 bra 	BB12_40;
	bra.uni 	BB12_43;

BB12_40:
	or.b16  	%rc59, %rc24, %rc26;
	or.b16  	%rc60, %rc59, %rc25;
	{
	.reg .s16 	%temp1;
	.reg .s16 	%temp2;
	cvt.s16.s8 	%temp1, %rc60;
	mov.b16 	%temp2, 0;
	cvt.s16.s8 	%temp2, %temp2;
	setp.eq.s16 	%p33, %temp1, %temp2;
	}
	.loc 2 1425 1
	@%p33 bra 	BB12_42;

	.loc 2 355 1
	cvt.u32.u8 	%r195, %rc24;
	cvt.u32.u8 	%r196, %rc25;
	shl.b32 	%r197, %r196, 8;
	cvt.u32.u8 	%r198, %rc26;
	shl.b32 	%r199, %r198, 16;
	or.b32  	%r200, %r199, %r195;
	or.b32  	%r285, %r200, %r197;
	bra.uni 	BB12_51;

BB12_42:
	mov.u16 	%rc76, 84;

BB12_43:
	{
	.reg .s16 	%temp1;
	.reg .s16 	%temp2;
	cvt.s16.s8 	%temp1, %rc76;
	mov.b16 	%temp2, 84;
	cvt.s16.s8 	%temp2, %temp2;
	setp.eq.s16 	%p34, %temp1, %temp2;
	}
	@%p34 bra 	BB12_44;
	bra.uni 	BB12_47;

BB12_44:
	or.b16  	%rc62, %rc27, %rc29;
	or.b16  	%rc63, %rc62, %rc28;
	{
	.reg .s16 	%temp1;
	.reg .s16 	%temp2;
	cvt.s16.s8 	%temp1, %rc63;
	mov.b16 	%temp2, 0;
	cvt.s16.s8 	%temp2, %temp2;
	setp.eq.s16 	%p35, %temp1, %temp2;
	}
	.loc 2 1436 1
	@%p35 bra 	BB12_46;

	.loc 2 355 1
	cvt.u32.u8 	%r201, %rc27;
	cvt.u32.u8 	%r202, %rc28;
	shl.b32 	%r203, %r202, 8;
	cvt.u32.u8 	%r204, %rc29;
	shl.b32 	%r205, %r204, 16;
	or.b32  	%r206, %r205, %r201;
	or.b32  	%r285, %r206, %r203;
	bra.uni 	BB12_51;

BB12_46:
	mov.u16 	%rc76, 36;

BB12_47:
	.loc 2 1445 1
	{
	.reg .s16 	%temp1;
	.reg .s16 	%temp2;
	cvt.s16.s8 	%temp1, %rc76;
	mov.b16 	%temp2, 36;
	cvt.s16.s8 	%temp2, %temp2;
	setp.ne.s16 	%p36, %temp1, %temp2;
	}
	@%p36 bra 	BB12_50;

	or.b16  	%rc65, %rc30, %rc32;
	or.b16  	%rc66, %rc65, %rc31;
	{
	.reg .s16 	%temp1;
	.reg .s16 	%temp2;
	cvt.s16.s8 	%temp1, %rc66;
	mov.b16 	%temp2, 0;
	cvt.s16.s8 	%temp2, %temp2;
	setp.eq.s16 	%p37, %temp1, %temp2;
	}
	.loc 2 1447 1
	@%p37 bra 	BB12_50;

	.loc 2 355 1
	cvt.u32.u8 	%r207, %rc30;
	cvt.u32.u8 	%r208, %rc31;
	shl.b32 	%r209, %r208, 8;
	cvt.u32.u8 	%r210, %rc32;
	shl.b32 	%r211, %r210, 16;
	or.b32  	%r212, %r211, %r207;
	or.b32  	%r285, %r212, %r209;
	bra.uni 	BB12_51;

BB12_50:
	mov.u16 	%rc77, 1;

BB12_51:
	mov.u32 	%r286, %r285;
	{
	.reg .s16 	%temp1;
	.reg .s16 	%temp2;
	cvt.s16.s8 	%temp1, %rc77;
	mov.b16 	%temp2, 0;
	cvt.s16.s8 	%temp2, %temp2;
	setp.eq.s16 	%p38, %temp1, %temp2;
	}
	@%p38 bra 	BB12_52;
	bra.uni 	BB12_60;

BB12_52:
	.loc 2 1462 1
	@%p27 bra 	BB12_54;

	.loc 2 1491 1
	add.s32 	%r267, %r267, 1;
	bra.uni 	BB12_59;

BB12_54:
	.loc 2 1464 1
	cvt.s32.s8 	%r213, %rc76;
	setp.eq.s32 	%p40, %r213, %r270;
	@%p40 bra 	BB12_55;
	bra.uni 	BB12_58;

BB12_55:
	ld.param.u64 	%rl66, [_Z11printKernelP9MatchInfoiP9AlignmentPcP12_PixelOfNodeP16_PixelOfChildrenPKiS9_iiiii_param_4];
	cvta.to.global.u64 	%rl52, %rl66;
	.loc 2 479 1
	mul.wide.u32 	%rl53, %r286, 16;
	add.s64 	%rl54, %rl52, %rl53;
	ld.global.u8 	%rc41, [%rl54+2];
	ld.global.u8 	%rc40, [%rl54+1];
	ld.global.u8 	%rc39, [%rl54];
	.loc 2 1467 1
	ld.global.u8 	%r218, [%rl54+13];
	shl.b32 	%r220, %r218, 8;
	ld.global.u8 	%r221, [%rl54+14];
	shl.b32 	%r223, %r221, 16;
	ld.global.u8 	%r224, [%rl54+12];
	or.b32  	%r226, %r223, %r224;
	or.b32  	%r227, %r226, %r220;
	add.s32 	%r268, %r227, -1;
	.loc 2 1469 1
	setp.eq.s32 	%p41, %r286, %r7;
	@%p41 bra 	BB12_56;
	bra.uni 	BB12_59;

BB12_56:
	ld.param.u64 	%rl61, [_Z11printKernelP9MatchInfoiP9AlignmentPcP12_PixelOfNodeP16_PixelOfChildrenPKiS9_iiiii_param_0];
	cvta.to.global.u64 	%rl55, %rl61;
	.loc 2 1250 1
	mad.lo.s64 	%rl57, %rl16, 20, %rl55;
	.loc 2 1474 1
	ld.global.u16 	%rs2, [%rl57+16];
	setp.eq.s16 	%p42, %rs2, 0;
	.loc 2 1474 1
	@%p42 bra 	BB12_58;

	ld.param.u64 	%rl65, [_Z11printKernelP9MatchInfoiP9AlignmentPcP12_PixelOfNodeP16_PixelOfChildrenPKiS9_iiiii_param_4];
	cvta.to.global.u64 	%rl58, %rl65;
	.loc 2 355 1
	cvt.u32.u8 	%r235, %rc40;
	shl.b32 	%r236, %r235, 8;
	cvt.u32.u8 	%r237, %rc41;
	shl.b32 	%r238, %r237, 16;
	cvt.u32.u8 	%r239, %rc39;
	or.b32  	%r240, %r238, %r239;
	or.b32  	%r241, %r240, %r236;
	.loc 2 479 1
	mul.wide.u32 	%rl59, %r241, 16;
	add.s64 	%rl60, %rl58, %rl59;
	.loc 2 1480 1
	ld.global.u8 	%r242, [%rl60+13];
	shl.b32 	%r244, %r242, 8;
	ld.global.u8 	%r245, [%rl60+14];
	shl.b32 	%r247, %r245, 16;
	ld.global.u8 	%r248, [%rl60+12];
	or.b32  	%r250, %r247, %r248;
	or.b32  	%r251, %r250, %r244;
	cvt.u32.u16 	%r252, %rs2;
	add.s32 	%r253, %r252, %r251;
	.loc 2 1480 1
	add.s32 	%r268, %r253, -1;

BB12_58:
	mov.u32 	%r267, 1;

BB12_59:
	mov.u16 	%rc76, 65;

BB12_60:
	mov.u32 	%r43, %r286;
	.loc 2 1310 1
	setp.ne.s32 	%p43, %r43, %r11;
	mov.u32 	%r287, %r43;
	.loc 2 1310 1
	@%p43 bra 	BB12_13;

BB12_61:
	.loc 2 1498 2
	ret;
}




// ===== COMPILED SASS (sm_100) =====

	.target	sm_100

	.elftype	@"ET_EXEC"


//--------------------- .note.nv.tkinfo           --------------------------
	.section	.note.nv.tkinfo,"",@"SHT_NOTE"
	.sectionflags	@"SHF_NOTE_NV_TKINFO"
	.tkinfo
        /*0018*/ 	.word	0x00000002
        /*0030*/ 	.string	""
        /*0030*/ 	.string	"ptxas"
        /*0030*/ 	.string	"Cuda compilation tools, release 13.0, V13.0.88"
        /*0030*/ 	.string	"Build cuda_13.0.r13.0/compiler.36424714_0"
        /*0030*/ 	.string	"-arch sm_100 "



//--------------------- .note.nv.cuinfo           --------------------------
	.section	.note.nv.cuinfo,"",@"SHT_NOTE"
	.sectionflags	@"SHF_NOTE_NV_CUINFO"
        /*0018*/ 	.short	0x0002
        /*001a*/ 	.short	0x0014
        /*001c*/ 	.short	0x0082
	.zero		2


//--------------------- .nv.info                  --------------------------
	.section	.nv.info,"",@"SHT_CUDA_INFO"
	.align	4


	//----- nvinfo : EIATTR_REGCOUNT
	.align		4
        /*0000*/ 	.byte	0x04, 0x2f
        /*0002*/ 	.short	(.L_1 - .L_0)
	.align		4
.L_0:
        /*0004*/ 	.word	index@(_Z15mummergpuKernelPvPcP12_PixelOfNodeP16_PixelOfChildrenS0_PKiS6_ii)
        /*0008*/ 	.word	0x00000015


	//----- nvinfo : EIATTR_FRAME_SIZE
	.align		4
.L_1:
        /*000c*/ 	.byte	0x04, 0x11
        /*000e*/ 	.short	(.L_3 - .L_2)
	.align		4
.L_2:
        /*0010*/ 	.word	index@(_Z15mummergpuKernelPvPcP12_PixelOfNodeP16_PixelOfChildrenS0_PKiS6_ii)
        /*0014*/ 	.word	0x00000000


	//----- nvinfo : EIATTR_REGCOUNT
	.align		4
.L_3:
        /*0018*/ 	.byte	0x04, 0x2f
        /*001a*/ 	.short	(.L_5 - .L_4)
	.align		4
.L_4:
        /*001c*/ 	.word	index@(_Z17mummergpuRCKernelP10MatchCoordPcPKiS3_ii)
        /*0020*/ 	.word	0x00000004


	//----- nvinfo : EIATTR_FRAME_SIZE
	.align		4
.L_5:
        /*0024*/ 	.byte	0x04, 0x11
        /*0026*/ 	.short	(.L_7 - .L_6)
	.align		4
.L_6:
        /*0028*/ 	.word	index@(_Z17mummergpuRCKernelP10MatchCoordPcPKiS3_ii)
        /*002c*/ 	.word	0x00000000


	//----- nvinfo : EIATTR_REGCOUNT
	.align		4
.L_7:
        /*0030*/ 	.byte	0x04, 0x2f
        /*0032*/ 	.short	(.L_9 - .L_8)
	.align		4
.L_8:
        /*0034*/ 	.word	index@(_Z11printKernelP9MatchInfoiP9AlignmentPcP12_PixelOfNodeP16_PixelOfChildrenPKiS9_iiiii)
        /*0038*/ 	.word	0x00000025


	//----- nvinfo : EIATTR_FRAME_SIZE
	.align		4
.L_9:
        /*003c*/ 	.byte	0x04, 0x11
        /*003e*/ 	.short	(.L_11 - .L_10)
	.align		4
.L_10:
        /*0040*/ 	.word	index@(_Z11printKernelP9MatchInfoiP9AlignmentPcP12_PixelOfNodeP16_PixelOfChildrenPKiS9_iiiii)
        /*0044*/ 	.word	0x00000000


	//----- nvinfo : EIATTR_MIN_STACK_SIZE
	.align		4
.L_11:
        /*0048*/ 	.byte	0x04, 0x12
        /*004a*/ 	.short	(.L_13 - .L_12)
	.align		4
.L_12:
        /*004c*/ 	.word	index@(_Z11printKernelP9MatchInfoiP9AlignmentPcP12_PixelOfNodeP16_PixelOfChildrenPKiS9_iiiii)
        /*0050*/ 	.word	0x00000000


	//----- nvinfo : EIATTR_MIN_STACK_SIZE
	.align		4
.L_13:
        /*0054*/ 	.byte	0x04, 0x12
        /*0056*/ 	.short	(.L_15 - .L_14)
	.align		4
.L_14:
        /*0058*/ 	.word	index@(_Z17mummergpuRCKernelP10MatchCoordPcPKiS3_ii)
        /*005c*/ 	.word	0x00000000


	//----- nvinfo : EIATTR_MIN_STACK_SIZE
	.align		4
.L_15:
        /*0060*/ 	.byte	0x04, 0x12
        /*0062*/ 	.short	(.L_17 - .L_16)
	.align		4
.L_16:
        /*0064*/ 	.word	index@(_Z15mummergpuKernelPvPcP12_PixelOfNodeP16_PixelOfChildrenS0_PKiS6_ii)
        /*0068*/ 	.word	0x00000000
.L_17:


//--------------------- .nv.compat                --------------------------
	.section	.nv.compat,"",@"SHT_CUDA_COMPAT_INFO"
	.align	4
        /*0000*/ 	.byte	0x02, 0x09, 0x00, 0x00, 0x02, 0x02, 0x01, 0x00, 0x02, 0x05, 0x05, 0x00, 0x03, 0x07, 0x01, 0x01
        /*0010*/ 	.byte	0x02, 0x03, 0x00, 0x00, 0x02, 0x06, 0x01, 0x00, 0x04, 0x0b, 0x08, 0x00, 0x09, 0x00, 0x00, 0x00
        /*0020*/ 	.byte	0x00, 0x00, 0x00, 0x00


//--------------------- .nv.info._Z11printKernelP9MatchInfoiP9AlignmentPcP12_PixelOfNodeP16_PixelOfChildrenPKiS9_iiiii --------------------------
	.section	.nv.info._Z11printKernelP9MatchInfoiP9AlignmentPcP12_PixelOfNodeP16_PixelOfChildrenPKiS9_iiiii,"",@"SHT_CUDA_INFO"
	.sectionflags	@""
	.align	4


	//----- nvinfo : EIATTR_CUDA_API_VERSION
	.align		4
        /*0000*/ 	.byte	0x04, 0x37
        /*0002*/ 	.short	(.L_19 - .L_18)
.L_18:
        /*0004*/ 	.word	0x00000082


	//----- nvinfo : EIATTR_KPARAM_INFO
	.align		4
.L_19:
        /*0008*/ 	.byte	0x04, 0x17
        /*000a*/ 	.short	(.L_21 - .L_20)
.L_20:
        /*000c*/ 	.word	0x00000000
        /*0010*/ 	.short	0x000c
        /*0012*/ 	.short	0x0050
        /*0014*/ 	.byte	0x00, 0xf0, 0x11, 0x00


	//----- nvinfo : EIATTR_KPARAM_INFO
	.align		4
.L_21:
        /*0018*/ 	.byte	0x04, 0x17
        /*001a*/ 	.short	(.L_23 - .L_22)
.L_22:
        /*001c*/ 	.word	0x00000000
        /*0020*/ 	.short	0x000b
        /*0022*/ 	.short	0x004c
        /*0024*/ 	.byte	0x00, 0xf0, 0x11, 0x00


	//----- nvinfo : EIATTR_KPARAM_INFO
	.align		4
.L_23:
        /*0028*/ 	.byte	0x04, 0x17
        /*002a*/ 	.short	(.L_25 - .L_24)
.L_24:
        /*002c*/ 	.word	0x00000000
        /*0030*/ 	.short	0x000a
        /*0032*/ 	.short	0x0048
        /*0034*/ 	.byte	0x00, 0xf0, 0x11, 0x00


	//----- nvinfo : EIATTR_KPARAM_INFO
	.align		4
.L_25:
        /*0038*/ 	.byte	0x04, 0x17
        /*003a*/ 	.short	(.L_27 - .L_26)
.L_26:
        /*003c*/ 	.word	0x00000000
        /*0040*/ 	.short	0x0009
        /*0042*/ 	.short	0x0044
        /*0044*/ 	.byte	0x00, 0xf0, 0x11, 0x00


	//----- nvinfo : EIATTR_KPARAM_INFO
	.align		4
.L_27:
        /*0048*/ 	.byte	0x04, 0x17
        /*004a*/ 	.short	(.L_29 - .L_28)
.L_28:
        /*004c*/ 	.word	0x00000000
        /*0050*/ 	.short	0x0008
        /*0052*/ 	.short	0x0040
        /*0054*/ 	.byte	0x00, 0xf0, 0x11, 0x00


	//----- nvinfo : EIATTR_KPARAM_INFO
	.align		4
.L_29:
        /*0058*/ 	.byte	0x04, 0x17
        /*005a*/ 	.short	(.L_31 - .L_30)
.L_30:
        /*005c*/ 	.word	0x00000000
        /*0060*/ 	.short	0x0007
        /*0062*/ 	.short	0x0038
        /*0064*/ 	.byte	0x00, 0xf0, 0x21, 0x00


	//----- nvinfo : EIATTR_KPARAM_INFO
	.align		4
.L_31:
        /*0068*/ 	.byte	0x04, 0x17
        /*006a*/ 	.short	(.L_33 - .L_32)
.L_32:
        /*006c*/ 	.word	0x00000000
        /*0070*/ 	.short	0x0006
        /*0072*/ 	.short	0x0030
        /*0074*/ 	.byte	0x00, 0xf0, 0x21, 0x00


	//----- nvinfo : EIATTR_KPARAM_INFO
	.align		4
.L_33:
        /*0078*/ 	.byte	0x04, 0x17
        /*007a*/ 	.short	(.L_35 - .L_34)
.L_34:
        /*007c*/ 	.word	0x00000000
        /*0080*/ 	.short	0x0005
        /*0082*/ 	.short	0x0028
        /*0084*/ 	.byte	0x00, 0xf0, 0x21, 0x00


	//----- nvinfo : EIATTR_KPARAM_INFO
	.align		4
.L_35:
        /*0088*/ 	.byte	0x04, 0x17
        /*008a*/ 	.short	(.L_37 - .L_36)
.L_36:
        /*008c*/ 	.word	0x00000000
        /*0090*/ 	.short	0x0004
        /*0092*/ 	.short	0x0020
        /*0094*/ 	.byte	0x00, 0xf0, 0x21, 0x00


	//----- nvinfo : EIATTR_KPARAM_INFO
	.align		4
.L_37:
        /*0098*/ 	.byte	0x04, 0x17
        /*009a*/ 	.short	(.L_39 - .L_38)
.L_38:
        /*009c*/ 	.word	0x00000000
        /*00a0*/ 	.short	0x0003
        /*00a2*/ 	.short	0x0018
        /*00a4*/ 	.byte	0x00, 0xf0, 0x21, 0x00


	//----- nvinfo : EIATTR_KPARAM_INFO
	.align		4
.L_39:
        /*00a8*/ 	.byte	0x04, 0x17
        /*00aa*/ 	.short	(.L_41 - .L_40)
.L_40:
        /*00ac*/ 	.word	0x00000000
        /*00b0*/ 	.short	0x0002
        /*00b2*/ 	.short	0x0010
        /*00b4*/ 	.byte	0x00, 0xf0, 0x21, 0x00


	//----- nvinfo : EIATTR_KPARAM_INFO
	.align		4
.L_41:
        /*00b8*/ 	.byte	0x04, 0x17
        /*00ba*/ 	.short	(.L_43 - .L_42)
.L_42:
        /*00bc*/ 	.word	0x00000000
        /*00c0*/ 	.short	0x0001
        /*00c2*/ 	.short	0x0008
        /*00c4*/ 	.byte	0x00, 0xf0, 0x11, 0x00


	//----- nvinfo : EIATTR_KPARAM_INFO
	.align		4
.L_43:
        /*00c8*/ 	.byte	0x04, 0x17
        /*00ca*/ 	.short	(.L_45 - .L_44)
.L_44:
        /*00cc*/ 	.word	0x00000000
        /*00d0*/ 	.short	0x0000
        /*00d2*/ 	.short	0x0000
        /*00d4*/ 	.byte	0x00, 0xf0, 0x21, 0x00


	//----- nvinfo : EIATTR_SPARSE_MMA_MASK
	.align		4
.L_45:
        /*00d8*/ 	.byte	0x03, 0x50
        /*00da*/ 	.short	0x0000


	//----- nvinfo : EIATTR_MAXREG_COUNT
	.align		4
        /*00dc*/ 	.byte	0x03, 0x1b
        /*00de*/ 	.short	0x00ff


	//----- nvinfo : EIATTR_MERCURY_ISA_VERSION
	.align		4
        /*00e0*/ 	.byte	0x03, 0x5f
        /*00e2*/ 	.short	0x0101


	//----- nvinfo : EIATTR_UNUSED_LOAD_BYTE_OFFSET
	.align		4
        /*00e4*/ 	.byte	0x04, 0x44
        /*00e6*/ 	.short	(.L_47 - .L_46)


	//   ....[0]....
.L_46:
        /*00e8*/ 	.word	0x000008b0
        /*00ec*/ 	.word	0x00000fff


	//----- nvinfo : EIATTR_VRC_CTA_INIT_COUNT
	.align		4
.L_47:
        /*00f0*/ 	.byte	0x02, 0x4a
	.zero		1
	.zero		1


	//----- nvinfo : EIATTR_EXIT_INSTR_OFFSETS
	.align		4
        /*00f4*/ 	.byte	0x04, 0x1c
        /*00f6*/ 	.short	(.L_49 - .L_48)


	//   ....[0]....
.L_48:
        /*00f8*/ 	.word	0x00000090


	//   ....[1]....
        /*00fc*/ 	.word	0x000005b0


	//   ....[2]....
        /*0100*/ 	.word	0x00001390


	//----- nvinfo : EIATTR_CRS_STACK_SIZE
	.align		4
.L_49:
        /*0104*/ 	.byte	0x04, 0x1e
        /*0106*/ 	.short	(.L_51 - .L_50)
.L_50:
        /*0108*/ 	.word	0x00000000


	//----- nvinfo : EIATTR_CBANK_PARAM_SIZE
	.align		4
.L_51:
        /*010c*/ 	.byte	0x03, 0x19
        /*010e*/ 	.short	0x0054


	//----- nvinfo : EIATTR_PARAM_CBANK
	.align		4
        /*0110*/ 	.byte	0x04, 0x0a
        /*0112*/ 	.short	(.L_53 - .L_52)
	.align		4
.L_52:
        /*0114*/ 	.word	index@(.nv.constant0._Z11printKernelP9MatchInfoiP9AlignmentPcP12_PixelOfNodeP16_PixelOfChildrenPKiS9_iiiii)
        /*0118*/ 	.short	0x0380
        /*011a*/ 	.short	0x0054


	//----- nvinfo : EIATTR_SW_WAR
	.align		4
.L_53:
        /*011c*/ 	.byte	0x04, 0x36
        /*011e*/ 	.short	(.L_55 - .L_54)
.L_54:
        /*0120*/ 	.word	0x00000008
.L_55:


//--------------------- .nv.info._Z17mummergpuRCKernelP10MatchCoordPcPKiS3_ii --------------------------
	.section	.nv.info._Z17mummergpuRCKernelP10MatchCoordPcPKiS3_ii,"",@"SHT_CUDA_INFO"
	.sectionflags	@""
	.align	4


	//----- nvinfo : EIATTR_CUDA_API_VERSION
	.align		4
        /*0000*/ 	.byte	0x04, 0x37
        /*0002*/ 	.short	(.L_57 - .L_56)
.L_56:
        /*0004*/ 	.word	0x00000082


	//----- nvinfo : EIATTR_KPARAM_INFO
	.align		4
.L_57:
        /*0008*/ 	.byte	0x04, 0x17
        /*000a*/ 	.short	(.L_59 - .L_58)
.L_58:
        /*000c*/ 	.word	0x00000000
        /*0010*/ 	.short	0x0005
        /*0012*/ 	.short	0x0024
        /*0014*/ 	.byte	0x00, 0xf0, 0x11, 0x00


	//----- nvinfo : EIATTR_KPARAM_INFO
	.align		4
.L_59:
        /*0018*/ 	.byte	0x04, 0x17
        /*001a*/ 	.short	(.L_61 - .L_60)
.L_60:
        /*001c*/ 	.word	0x00000000
        /*0020*/ 	.short	0x0004
        /*0022*/ 	.short	0x0020
        /*0024*/ 	.byte	0x00, 0xf0, 0x11, 0x00


	//----- nvinfo : EIATTR_KPARAM_INFO
	.align		4
.L_61:
        /*0028*/ 	.byte	0x04, 0x17
        /*002a*/ 	.short	(.L_63 - .L_62)
.L_62:
        /*002c*/ 	.word	0x00000000
        /*0030*/ 	.short	0x0003
        /*0032*/ 	.short	0x0018
        /*0034*/ 	.byte	0x00, 0xf0, 0x21, 0x00


	//----- nvinfo : EIATTR_KPARAM_INFO
	.align		4
.L_63:
        /*0038*/ 	.byte	0x04, 0x17
        /*003a*/ 	.short	(.L_65 - .L_64)
.L_64:
        /*003c*/ 	.word	0x00000000
        /*0040*/ 	.short	0x0002
        /*0042*/ 	.short	0x0010
        /*0044*/ 	.byte	0x00, 0xf0, 0x21, 0x00


	//----- nvinfo : EIATTR_KPARAM_INFO
	.align		4
.L_65:
        /*0048*/ 	.byte	0x04, 0x17
        /*004a*/ 	.short	(.L_67 - .L_66)
.L_66:
        /*004c*/ 	.word	0x00000000
        /*0050*/ 	.short	0x0001
        /*0052*/ 	.short	0x0008
        /*0054*/ 	.byte	0x00, 0xf0, 0x21, 0x00


	//----- nvinfo : EIATTR_KPARAM_INFO
	.align		4
.L_67:
        /*0058*/ 	.byte	0x04, 0x17
        /*005a*/ 	.short	(.L_69 - .L_68)
.L_68:
        /*005c*/ 	.word	0x00000000
        /*0060*/ 	.short	0x0000
        /*0062*/ 	.short	0x0000
        /*0064*/ 	.byte	0x00, 0xf0, 0x21, 0x00


	//----- nvinfo : EIATTR_SPARSE_MMA_MASK
	.align		4
.L_69:
        /*0068*/ 	.byte	0x03, 0x50
        /*006a*/ 	.short	0x0000


	//----- nvinfo : EIATTR_MAXREG_COUNT
	.align		4
        /*006c*/ 	.byte	0x03, 0x1b
        /*006e*/ 	.short	0x00ff


	//----- nvinfo : EIATTR_MERCURY_ISA_VERSION
	.align		4
        /*0070*/ 	.byte	0x03, 0x5f
        /*0072*/ 	.short	0x0101


	//----- nvinfo : EIATTR_VRC_CTA_INIT_COUNT
	.align		4
        /*0074*/ 	.byte	0x02, 0x4a
	.zero		1
	.zero		1


	//----- nvinfo : EIATTR_EXIT_INSTR_OFFSETS
	.align		4
        /*0078*/ 	.byte	0x04, 0x1c
        /*007a*/ 	.short	(.L_71 - .L_70)


	//   ....[0]....
.L_70:
        /*007c*/ 	.word	0x00000010


	//----- nvinfo : EIATTR_CBANK_PARAM_SIZE
	.align		4
.L_71:
        /*0080*/ 	.byte	0x03, 0x19
        /*0082*/ 	.short	0x0028


	//----- nvinfo : EIATTR_PARAM_CBANK
	.align		4
        /*0084*/ 	.byte	0x04, 0x0a
        /*0086*/ 	.short	(.L_73 - .L_72)
	.align		4
.L_72:
        /*0088*/ 	.word	index@(.nv.constant0._Z17mummergpuRCKernelP10MatchCoordPcPKiS3_ii)
        /*008c*/ 	.short	0x0380
        /*008e*/ 	.short	0x0028


	//----- nvinfo : EIATTR_SW_WAR
	.align		4
.L_73:
        /*0090*/ 	.byte	0x04, 0x36
        /*0092*/ 	.short	(.L_75 - .L_74)
.L_74:
        /*0094*/ 	.word	0x00000008
.L_75:


//--------------------- .nv.info._Z15mummergpuKernelPvPcP12_PixelOfNodeP16_PixelOfChildrenS0_PKiS6_ii --------------------------
	.section	.nv.info._Z15mummergpuKernelPvPcP12_PixelOfNodeP16_PixelOfChildrenS0_PKiS6_ii,"",@"SHT_CUDA_INFO"
	.sectionflags	@""
	.align	4


	//----- nvinfo : EIATTR_CUDA_API_VERSION
	.align		4
        /*0000*/ 	.byte	0x04, 0x37
        /*0002*/ 	.short	(.L_77 - .L_76)
.L_76:
        /*0004*/ 	.word	0x00000082


	//----- nvinfo : EIATTR_KPARAM_INFO
	.align		4
.L_77:
        /*0008*/ 	.byte	0x04, 0x17
        /*000a*/ 	.short	(.L_79 - .L_78)
.L_78:
        /*000c*/ 	.word	0x00000000
        /*0010*/ 	.short	0x0008
        /*0012*/ 	.short	0x003c
        /*0014*/ 	.byte	0x00, 0xf0, 0x11, 0x00


	//----- nvinfo : EIATTR_KPARAM_INFO
	.align		4
.L_79:
        /*0018*/ 	.byte	0x04, 0x17
        /*001a*/ 	.short	(.L_81 - .L_80)
.L_80:
        /*001c*/ 	.word	0x00000000
        /*0020*/ 	.short	0x0007
        /*0022*/ 	.short	0x0038
        /*0024*/ 	.byte	0x00, 0xf0, 0x11, 0x00


	//----- nvinfo : EIATTR_KPARAM_INFO
	.align		4
.L_81:
        /*0028*/ 	.byte	0x04, 0x17
        /*002a*/ 	.short	(.L_83 - .L_82)
.L_82:
        /*002c*/ 	.word	0x00000000
        /*0030*/ 	.short	0x0006
        /*0032*/ 	.short	0x0030
        /*0034*/ 	.byte	0x00, 0xf0, 0x21, 0x00


	//----- nvinfo : EIATTR_KPARAM_INFO
	.align		4
.L_83:
        /*0038*/ 	.byte	0x04, 0x17
        /*003a*/ 	.short	(.L_85 - .L_84)
.L_84:
        /*003c*/ 	.word	0x00000000
        /*0040*/ 	.short	0x0005
        /*0042*/ 	.short	0x0028
        /*0044*/ 	.byte	0x00, 0xf0, 0x21, 0x00


	//----- nvinfo : EIATTR_KPARAM_INFO
	.align		4
.L_85:
        /*0048*/ 	.byte	0x04, 0x17
        /*004a*/ 	.short	(.L_87 - .L_86)
.L_86:
        /*004c*/ 	.word	0x00000000
        /*0050*/ 	.short	0x0004
        /*0052*/ 	.short	0x0020
        /*0054*/ 	.byte	0x00, 0xf0, 0x21, 0x00


	//----- nvinfo : EIATTR_KPARAM_INFO
	.align		4
.L_87:
        /*0058*/ 	.byte	0x04, 0x17
        /*005a*/ 	.short	(.L_89 - .L_88)
.L_88:
        /*005c*/ 	.word	0x00000000
        /*0060*/ 	.short	0x0003
        /*0062*/ 	.short	0x0018
        /*0064*/ 	.byte	0x00, 0xf0, 0x21, 0x00


	//----- nvinfo : EIATTR_KPARAM_INFO
	.align		4
.L_89:
        /*0068*/ 	.byte	0x04, 0x17
        /*006a*/ 	.short	(.L_91 - .L_90)
.L_90:
        /*006c*/ 	.word	0x00000000
        /*0070*/ 	.short	0x0002
        /*0072*/ 	.short	0x0010
        /*0074*/ 	.byte	0x00, 0xf0, 0x21, 0x00


	//----- nvinfo : EIATTR_KPARAM_INFO
	.align		4
.L_91:
        /*0078*/ 	.byte	0x04, 0x17
        /*007a*/ 	.short	(.L_93 - .L_92)
.L_92:
        /*007c*/ 	.word	0x00000000
        /*0080*/ 	.short	0x0001
        /*0082*/ 	.short	0x0008
        /*0084*/ 	.byte	0x00, 0xf0, 0x21, 0x00


	//----- nvinfo : EIATTR_KPARAM_INFO
	.align		4
.L_93:
        /*0088*/ 	.byte	0x04, 0x17
        /*008a*/ 	.short	(.L_95 - .L_94)
.L_94:
        /*008c*/ 	.word	0x00000000
        /*0090*/ 	.short	0x0000
        /*0092*/ 	.short	0x0000
        /*0094*/ 	.byte	0x00, 0xf0, 0x21, 0x00


	//----- nvinfo : EIATTR_SPARSE_MMA_MASK
	.align		4
.L_95:
        /*0098*/ 	.byte	0x03, 0x50
        /*009a*/ 	.short	0x0000


	//----- nvinfo : EIATTR_MAXREG_COUNT
	.align		4
        /*009c*/ 	.byte	0x03, 0x1b
        /*009e*/ 	.short	0x00ff


	//----- nvinfo : EIATTR_MERCURY_ISA_VERSION
	.align		4
        /*00a0*/ 	.byte	0x03, 0x5f
        /*00a2*/ 	.short	0x0101


	//----- nvinfo : EIATTR_UNUSED_LOAD_BYTE_OFFSET
	.align		4
        /*00a4*/ 	.byte	0x04, 0x44
        /*00a6*/ 	.short	(.L_97 - .L_96)


	//   ....[0]....
.L_96:
        /*00a8*/ 	.word	0x00000390
        /*00ac*/ 	.word	0x00000fff


	//----- nvinfo : EIATTR_VRC_CTA_INIT_COUNT
	.align		4
.L_97:
        /*00b0*/ 	.byte	0x02, 0x4a
	.zero		1
	.zero		1


	//----- nvinfo : EIATTR_EXIT_INSTR_OFFSETS
	.align		4
        /*00b4*/ 	.byte	0x04, 0x1c
        /*00b6*/ 	.short	(.L_99 - .L_98)


	//   ....[0]....
.L_98:
        /*00b8*/ 	.word	0x00000090


	//   ....[1]....
        /*00bc*/ 	.word	0x000001e0


	//   ....[2]....
        /*00c0*/ 	.word	0x00000b00


	//----- nvinfo : EIATTR_CRS_STACK_SIZE
	.align		4
.L_99:
        /*00c4*/ 	.byte	0x04, 0x1e
        /*00c6*/ 	.short	(.L_101 - .L_100)
.L_100:
        /*00c8*/ 	.word	0x00000000


	//----- nvinfo : EIATTR_CBANK_PARAM_SIZE
	.align		4
.L_101:
        /*00cc*/ 	.byte	0x03, 0x19
        /*00ce*/ 	.short	0x0040


	//----- nvinfo : EIATTR_PARAM_CBANK
	.align		4
        /*00d0*/ 	.byte	0x04, 0x0a
        /*00d2*/ 	.short	(.L_103 - .L_102)
	.align		4
.L_102:
        /*00d4*/ 	.word	index@(.nv.constant0._Z15mummergpuKernelPvPcP12_PixelOfNodeP16_PixelOfChildrenS0_PKiS6_ii)
        /*00d8*/ 	.short	0x0380
        /*00da*/ 	.short	0x0040


	//----- nvinfo : EIATTR_SW_WAR
	.align		4
.L_103:
        /*00dc*/ 	.byte	0x04, 0x36
        /*00de*/ 	.short	(.L_105 - .L_104)
.L_104:
        /*00e0*/ 	.word	0x00000008
.L_105:


//--------------------- .nv.callgraph             --------------------------
	.section	.nv.callgraph,"",@"SHT_CUDA_CALLGRAPH"
	.align	4
	.sectionentsize	8
	.align		4
        /*0000*/ 	.word	0x00000000
	.align		4
        /*0004*/ 	.word	0xffffffff
	.align		4
        /*0008*/ 	.word	0x00000000
	.align		4
        /*000c*/ 	.word	0xfffffffe
	.align		4
        /*0010*/ 	.word	0x00000000
	.align		4
        /*0014*/ 	.word	0xfffffffd
	.align		4
        /*0018*/ 	.word	0x00000000
	.align		4
        /*001c*/ 	.word	0xfffffffc


//--------------------- .text._Z11printKernelP9MatchInfoiP9AlignmentPcP12_PixelOfNodeP16_PixelOfChildrenPKiS9_iiiii --------------------------
	.section	.text._Z11printKernelP9MatchInfoiP9AlignmentPcP12_PixelOfNodeP16_PixelOfChildrenPKiS9_iiiii,"ax",@progbits
	.align	128
.text._Z11printKernelP9MatchInfoiP9AlignmentPcP12_PixelOfNodeP16_PixelOfChildrenPKiS9_iiiii:
        .type           _Z11printKernelP9MatchInfoiP9AlignmentPcP12_PixelOfNodeP16_PixelOfChildrenPKiS9_iiiii,@function
        .size           _Z11printKernelP9MatchInfoiP9AlignmentPcP12_PixelOfNodeP16_PixelOfChildrenPKiS9_iiiii,(.L_x_46 - _Z11printKernelP9MatchInfoiP9AlignmentPcP12_PixelOfNodeP16_PixelOfChildrenPKiS9_iiiii)
        .other          _Z11printKernelP9MatchInfoiP9AlignmentPcP12_PixelOfNodeP16_PixelOfChildrenPKiS9_iiiii,@"STO_CUDA_ENTRY STV_DEFAULT"
_Z11printKernelP9MatchInfoiP9AlignmentPcP12_PixelOfNodeP16_PixelOfChildrenPKiS9_iiiii:
[----:B------:R-:W-:Y:S01]  /*0000*/  LDC R1, c[0x0][0x37c] ;  /* 0x0000df00ff017b82 */ /* 0x000fe20000000800 */
[----:B------:R-:W0:Y:S01]  /*0010*/  S2R R5, SR_CTAID.X ;  /* 0x0000000000057919 */ /* 0x000e220000002500 */
[----:B------:R-:W1:Y:S01]  /*0020*/  LDCU UR4, c[0x0][0x360] ;  /* 0x00006c00ff0477ac */ /* 0x000e620008000800 */
[----:B------:R-:W2:Y:S01]  /*0030*/  S2R R0, SR_TID.X ;  /* 0x0000000000007919 */ /* 0x000ea20000002100 */
[----:B------:R-:W3:Y:S01]  /*0040*/  LDCU UR5, c[0x0][0x388] ;  /* 0x00007100ff0577ac */ /* 0x000ee20008000800 */
[----:B-1----:R-:W-:Y:S01]  /*0050*/  UPRMT UR4, UR4, 0x7210, URZ ;  /* 0x0000721004047896 */ /* 0x002fe200080000ff */
[----:B0-----:R-:W-:-:S05]  /*0060*/  PRMT R5, R5, 0x7210, RZ ;  /* 0x0000721005057816 */ /* 0x001fca00000000ff */
[----:B--2---:R-:W-:-:S05]  /*0070*/  IMAD R5, R5, UR4, R0 ;  /* 0x0000000405057c24 */ /* 0x004fca000f8e0200 */
[----:B---3--:R-:W-:-:S13]  /*0080*/  ISETP.GE.AND P0, PT, R5, UR5, PT ;  /* 0x0000000505007c0c */ /* 0x008fda000bf06270 */
[----:B------:R-:W-:Y:S05]  /*0090*/  @P0 EXIT ;  /* 0x000000000000094d */ /* 0x000fea0003800000 */
[----:B------:R-:W0:Y:S01]  /*00a0*/  LDC.64 R2, c[0x0][0x380] ;  /* 0x0000e000ff027b82 */ /* 0x000e220000000a00 */
[----:B------:R-:W1:Y:S01]  /*00b0*/  LDCU.64 UR4, c[0x0][0x358] ;  /* 0x00006b00ff0477ac */ /* 0x000e620008000a00 */
[----:B------:R-:W-:Y:S01]  /*00c0*/  SHF.R.S32.HI R0, RZ, 0x1f, R5 ;  /* 0x0000001fff007819 */ /* 0x000fe20000011405 */
[----:B------:R-:W2:Y:S01]  /*00d0*/  LDCU.64 UR6, c[0x0][0x3b0] ;  /* 0x00007600ff0677ac */ /* 0x000ea20008000a00 */
[----:B0-----:R-:W-:-:S04]  /*00e0*/  IMAD.WIDE.U32 R2, R5, 0x14, R2 ;  /* 0x0000001405027825 */ /* 0x001fc800078e0002 */
[----:B------:R-:W-:-:S04]  /*00f0*/  IMAD R5, R0, 0x14, RZ ;  /* 0x0000001400057824 */ /* 0x000fc800078e02ff */
[----:B------:R-:W-:Y:S02]  /*0100*/  IMAD.IADD R3, R3, 0x1, R5 ;  /* 0x0000000103037824 */ /* 0x000fe400078e0205 */
[----:B------:R-:W0:Y:S03]  /*0110*/  LDC.64 R4, c[0x0][0x3a0] ;  /* 0x0000e800ff047b82 */ /* 0x000e260000000a00 */
[----:B-1----:R-:W2:Y:S04]  /*0120*/  LDG.E R0, desc[UR4][R2.64+0x4] ;  /* 0x0000040402007981 */ /* 0x002ea8000c1e1900 */
[----:B------:R-:W0:Y:S04]  /*0130*/  LDG.E R15, desc[UR4][R2.64+0x8] ;  /* 0x00000804020f7981 */ /* 0x000e28000c1e1900 */
[----:B------:R-:W3:Y:S01]  /*0140*/  LDG.E.U16 R10, desc[UR4][R2.64+0x12] ;  /* 0x00001204020a7981 */ /* 0x000ee2000c1e1500 */
[----:B--2---:R-:W-:-:S04]  /*0150*/  LEA R6, P0, R0, UR6, 0x2 ;  /* 0x0000000600067c11 */ /* 0x004fc8000f8010ff */
[----:B------:R-:W-:Y:S01]  /*0160*/  LEA.HI.X R7, R0, UR7, RZ, 0x2, P0 ;  /* 0x0000000700077c11 */ /* 0x000fe200080f14ff */
[----:B0-----:R-:W-:Y:S01]  /*0170*/  IMAD.WIDE.U32 R8, R15, 0x10, R4 ;  /* 0x000000100f087825 */ /* 0x001fe200078e0004 */
[----:B------:R-:W3:Y:S03]  /*0180*/  LDCU.64 UR6, c[0x0][0x398] ;  /* 0x00007300ff0677ac */ /* 0x000ee60008000a00 */
[----:B------:R-:W2:Y:S04]  /*0190*/  LDG.E R13, desc[UR4][R6.64] ;  /* 0x00000004060d7981 */ /* 0x000ea8000c1e1900 */
[----:B------:R-:W4:Y:S04]  /*01a0*/  LDG.E.U8 R0, desc[UR4][R8.64+0xd] ;  /* 0x00000d0408007981 */ /* 0x000f28000c1e1100 */
[----:B------:R-:W4:Y:S04]  /*01b0*/  LDG.E.U8 R17, desc[UR4][R8.64+0xc] ;  /* 0x00000c0408117981 */ /* 0x000f28000c1e1100 */
[----:B------:R-:W4:Y:S01]  /*01c0*/  LDG.E.U8 R12, desc[UR4][R8.64+0xe] ;  /* 0x00000e04080c7981 */ /* 0x000f22000c1e1100 */
[----:B--2---:R-:W-:-:S02]  /*01d0*/  SHF.R.S32.HI R14, RZ, 0x1f, R13 ;  /* 0x0000001fff0e7819 */ /* 0x004fc4000001140d */
[----:B---3--:R-:W-:Y:S01]  /*01e0*/  IADD3 R10, P0, P1, R10, UR6, R13 ;  /* 0x000000060a0a7c10 */ /* 0x008fe2000f91e00d */
[----:B------:R-:W0:Y:S03]  /*01f0*/  LDCU UR6, c[0x0][0x3d0] ;  /* 0x00007a00ff0677ac */ /* 0x000e260008000800 */
[----:B------:R-:W-:-:S05]  /*0200*/  IADD3.X R11, PT, PT, RZ, UR7, R14, P0, P1 ;  /* 0x00000007ff0b7c10 */ /* 0x000fca00087e240e */
[----:B------:R1:W5:Y:S01]  /*0210*/  LDG.E.U8 R6, desc[UR4][R10.64] ;  /* 0x000000040a067981 */ /* 0x000362000c1e1100 */
[----:B----4-:R-:W-:-:S04]  /*0220*/  IMAD R17, R0, 0x100, R17 ;  /* 0x0000010000117824 */ /* 0x010fc800078e0211 */
[----:B------:R-:W-:-:S05]  /*0230*/  IMAD R12, R12, 0x10000, R17 ;  /* 0x000100000c0c7824 */ /* 0x000fca00078e0211 */
[----:B0-----:R-:W-:Y:S01]  /*0240*/  ISETP.GT.AND P0, PT, R12, UR6, PT ;  /* 0x000000060c007c0c */ /* 0x001fe2000bf04270 */
[----:B------:R-:W-:-:S12]  /*0250*/  BSSY.RECONVERGENT B0, `(.L_x_0) ;  /* 0x000001a000007945 */ /* 0x000fd80003800200 */
[--C-:B------:R-:W-:Y:S02]  /*0260*/  @!P0 IMAD.MOV.U32 R17, RZ, RZ, R15.reuse ;  /* 0x000000ffff118224 */ /* 0x100fe400078e000f */
[----:B------:R-:W-:Y:S01]  /*0270*/  @!P0 IMAD.MOV.U32 R12, RZ, RZ, R15 ;  /* 0x000000ffff0c8224 */ /* 0x000fe200078e000f */
[----:B-1----:R-:W-:Y:S06]  /*0280*/  @!P0 BRA `(.L_x_1) ;  /* 0x0000000000588947 */ /* 0x002fec0003800000 */
[----:B------:R0:W5:Y:S04]  /*0290*/  LDG.E.U8 R0, desc[UR4][R8.64+0x2] ;  /* 0x0000020408007981 */ /* 0x000168000c1e1100 */
[----:B------:R0:W5:Y:S04]  /*02a0*/  LDG.E.U8 R7, desc[UR4][R8.64+0x1] ;  /* 0x0000010408077981 */ /* 0x000168000c1e1100 */
[----:B------:R0:W5:Y:S01]  /*02b0*/  LDG.E.U8 R10, desc[UR4][R8.64] ;  /* 0x00000004080a7981 */ /* 0x000162000c1e1100 */
[----:B------:R-:W-:Y:S01]  /*02c0*/  BSSY.RECONVERGENT B1, `(.L_x_1) ;  /* 0x0000012000017945 */ /* 0x000fe20003800200 */
[----:B------:R-:W-:-:S07]  /*02d0*/  IMAD.MOV.U32 R12, RZ, RZ, R15 ;  /* 0x000000ffff0c7224 */ /* 0x000fce00078e000f */
.L_x_2:
[----:B-----5:R-:W-:Y:S01]  /*02e0*/  PRMT R7, R7, 0x7604, RZ ;  /* 0x0000760407077816 */ /* 0x020fe200000000ff */
[----:B------:R-:W-:Y:S01]  /*02f0*/  IMAD.MOV.U32 R17, RZ, RZ, R12 ;  /* 0x000000ffff117224 */ /* 0x000fe200078e000c */
[----:B------:R-:W-:Y:S02]  /*0300*/  PRMT R0, R0, 0x7054, RZ ;  /* 0x0000705400007816 */ /* 0x000fe400000000ff */
[----:B------:R-:W-:-:S04]  /*0310*/  LOP3.LUT R7, R7, 0xff, R10, 0xf8, !PT ;  /* 0x000000ff07077812 */ /* 0x000fc800078ef80a */
[----:B------:R-:W-:-:S05]  /*0320*/  LOP3.LUT R12, R7, R0, RZ, 0xfc, !PT ;  /* 0x00000000070c7212 */ /* 0x000fca00078efcff */
[----:B0-----:R-:W-:-:S05]  /*0330*/  IMAD.WIDE.U32 R8, R12, 0x10, R4 ;  /* 0x000000100c087825 */ /* 0x001fca00078e0004 */
[----:B------:R-:W2:Y:S04]  /*0340*/  LDG.E.U8 R11, desc[UR4][R8.64+0xd] ;  /* 0x00000d04080b7981 */ /* 0x000ea8000c1e1100 */
[----:B------:R-:W2:Y:S04]  /*0350*/  LDG.E.U8 R18, desc[UR4][R8.64+0xc] ;  /* 0x00000c0408127981 */ /* 0x000ea8000c1e1100 */
[----:B------:R-:W3:Y:S04]  /*0360*/  LDG.E.U8 R16, desc[UR4][R8.64+0xe] ;  /* 0x00000e0408107981 */ /* 0x000ee8000c1e1100 */
[----:B------:R1:W5:Y:S04]  /*0370*/  LDG.E.U8 R0, desc[UR4][R8.64+0x2] ;  /* 0x0000020408007981 */ /* 0x000368000c1e1100 */
[----:B------:R1:W5:Y:S04]  /*0380*/  LDG.E.U8 R7, desc[UR4][R8.64+0x1] ;  /* 0x0000010408077981 */ /* 0x000368000c1e1100 */
[----:B------:R1:W5:Y:S01]  /*0390*/  LDG.E.U8 R10, desc[UR4][R8.64] ;  /* 0x00000004080a7981 */ /* 0x000362000c1e1100 */
[----:B--2---:R-:W-:-:S04]  /*03a0*/  IMAD R11, R11, 0x100, R18 ;  /* 0x000001000b0b7824 */ /* 0x004fc800078e0212 */
[----:B---3--:R-:W-:-:S05]  /*03b0*/  IMAD R11, R16, 0x10000, R11 ;  /* 0x00010000100b7824 */ /* 0x008fca00078e020b */
[----:B------:R-:W-:-:S13]  /*03c0*/  ISETP.GT.AND P0, PT, R11, UR6, PT ;  /* 0x000000060b007c0c */ /* 0x000fda000bf04270 */
[----:B-1----:R-:W-:Y:S05]  /*03d0*/  @P0 BRA `(.L_x_2) ;  /* 0xfffffffc00c00947 */ /* 0x002fea000383ffff */
[----:B------:R-:W-:Y:S05]  /*03e0*/  BSYNC.RECONVERGENT B1 ;  /* 0x0000000000017941 */ /* 0x000fea0003800200 */
.L_x_1:
[----:B------:R-:W-:Y:S05]  /*03f0*/  BSYNC.RECONVERGENT B0 ;  /* 0x0000000000007941 */ /* 0x000fea0003800200 */
.L_x_0:
[C---:B------:R-:W-:Y:S01]  /*0400*/  IMAD.WIDE.U32 R8, R17.reuse, 0x10, R4 ;  /* 0x0000001011087825 */ /* 0x040fe200078e0004 */
[----:B------:R0:W5:Y:S04]  /*0410*/  LDG.E R11, desc[UR4][R2.64] ;  /* 0x00000004020b7981 */ /* 0x000168000c1e1900 */
[----:B-----5:R-:W2:Y:S04]  /*0420*/  LDG.E.U8 R7, desc[UR4][R8.64+0xe] ;  /* 0x00000e0408077981 */ /* 0x020ea8000c1e1100 */
[----:B------:R-:W2:Y:S04]  /*0430*/  LDG.E.U8 R10, desc[UR4][R8.64+0xc] ;  /* 0x00000c04080a7981 */ /* 0x000ea8000c1e1100 */
[----:B------:R-:W3:Y:S01]  /*0440*/  LDG.E.U8 R0, desc[UR4][R8.64+0xd] ;  /* 0x00000d0408007981 */ /* 0x000ee2000c1e1100 */
[----:B------:R-:W-:Y:S01]  /*0450*/  ISETP.NE.AND P0, PT, R17, R15, PT ;  /* 0x0000000f1100720c */ /* 0x000fe20003f05270 */
[----:B------:R-:W-:Y:S01]  /*0460*/  BSSY.RECONVERGENT B0, `(.L_x_3) ;  /* 0x0000013000007945 */ /* 0x000fe20003800200 */
[----:B--2---:R-:W-:-:S04]  /*0470*/  IMAD R7, R7, 0x10000, R10 ;  /* 0x0001000007077824 */ /* 0x004fc800078e020a */
[----:B---3--:R-:W-:-:S07]  /*0480*/  IMAD R0, R0, 0x100, R7 ;  /* 0x0000010000007824 */ /* 0x008fce00078e0207 */
[----:B------:R-:W-:Y:S02]  /*0490*/  @P0 IMAD.MOV.U32 R10, RZ, RZ, RZ ;  /* 0x000000ffff0a0224 */ /* 0x000fe400078e00ff */
[----:B------:R-:W-:Y:S01]  /*04a0*/  VIADD R0, R0, 0xffffffff ;  /* 0xffffffff00007836 */ /* 0x000fe20000000000 */
[----:B0-----:R-:W-:Y:S06]  /*04b0*/  @P0 BRA `(.L_x_4) ;  /* 0x0000000000340947 */ /* 0x001fec0003800000 */
[----:B------:R-:W2:Y:S01]  /*04c0*/  LDG.E.U16 R7, desc[UR4][R2.64+0x10] ;  /* 0x0000100402077981 */ /* 0x000ea2000c1e1500 */
[----:B------:R-:W-:Y:S01]  /*04d0*/  BSSY.RECONVERGENT B1, `(.L_x_5) ;  /* 0x000000a000017945 */ /* 0x000fe20003800200 */
[----:B--2---:R-:W-:-:S13]  /*04e0*/  ISETP.NE.AND P0, PT, R7, RZ, PT ;  /* 0x000000ff0700720c */ /* 0x004fda0003f05270 */
[----:B------:R-:W-:Y:S05]  /*04f0*/  @!P0 BRA `(.L_x_6) ;  /* 0x00000000001c8947 */ /* 0x000fea0003800000 */
[----:B------:R-:W-:-:S05]  /*0500*/  IMAD.WIDE.U32 R4, R12, 0x10, R4 ;  /* 0x000000100c047825 */ /* 0x000fca00078e0004 */
[----:B------:R-:W2:Y:S04]  /*0510*/  LDG.E.U8 R8, desc[UR4][R4.64+0xe] ;  /* 0x00000e0404087981 */ /* 0x000ea8000c1e1100 */
[----:B------:R-:W2:Y:S04]  /*0520*/  LDG.E.U8 R9, desc[UR4][R4.64+0xc] ;  /* 0x00000c0404097981 */ /* 0x000ea8000c1e1100 */
[----:B------:R-:W3:Y:S01]  /*0530*/  LDG.E.U8 R0, desc[UR4][R4.64+0xd] ;  /* 0x00000d0404007981 */ /* 0x000ee2000c1e1100 */
[----:B--2---:R-:W-:-:S04]  /*0540*/  IMAD R9, R8, 0x10000, R9 ;  /* 0x0001000008097824 */ /* 0x004fc800078e0209 */
[----:B---3--:R-:W-:-:S05]  /*0550*/  IMAD R0, R0, 0x100, R9 ;  /* 0x0000010000007824 */ /* 0x008fca00078e0209 */
[----:B------:R-:W-:-:S07]  /*0560*/  IADD3 R0, PT, PT, R7, -0x1, R0 ;  /* 0xffffffff07007810 */ /* 0x000fce0007ffe000 */
.L_x_6:
[----:B------:R-:W-:Y:S05]  /*0570*/  BSYNC.RECONVERGENT B1 ;  /* 0x0000000000017941 */ /* 0x000fea0003800200 */
.L_x_5:
[----:B------:R-:W-:-:S07]  /*0580*/  IMAD.MOV.U32 R10, RZ, RZ, 0x1 ;  /* 0x00000001ff0a7424 */ /* 0x000fce00078e00ff */
.L_x_4:
[----:B------:R-:W-:Y:S05]  /*0590*/  BSYNC.RECONVERGENT B0 ;  /* 0x0000000000007941 */ /* 0x000fea0003800200 */
.L_x_3:
[----:B------:R-:W-:-:S13]  /*05a0*/  ISETP.NE.AND P0, PT, R17, R12, PT ;  /* 0x0000000c1100720c */ /* 0x000fda0003f05270 */
[----:B------:R-:W-:Y:S05]  /*05b0*/  @!P0 EXIT ;  /* 0x000000000000894d */ /* 0x000fea0003800000 */
[----:B------:R-:W-:Y:S01]  /*05c0*/  PRMT R16, R6, 0x8880, RZ ;  /* 0x0000888006107816 */ /* 0x000fe200000000ff */
[----:B------:R-:W-:Y:S01]  /*05d0*/  IMAD.MOV.U32 R18, RZ, RZ, 0x41 ;  /* 0x00000041ff127424 */ /* 0x000fe200078e00ff */
[----:B------:R-:W-:Y:S01]  /*05e0*/  PRMT R6, RZ, 0x7610, R6 ;  /* 0x00007610ff067816 */ /* 0x000fe20000000006 */
[----:B------:R-:W0:Y:S06]  /*05f0*/  LDCU UR6, c[0x0][0x3c4] ;  /* 0x00007880ff0677ac */ /* 0x000e2c0008000800 */
.L_x_29:
[----:B-----5:R-:W1:Y:S02]  /*0600*/  LDC.64 R20, c[0x0][0x3a8] ;  /* 0x0000ea00ff147b82 */ /* 0x020e640000000a00 */
[----:B-1----:R-:W-:-:S05]  /*0610*/  IMAD.WIDE.U32 R4, R17, 0x10, R20 ;  /* 0x0000001011047825 */ /* 0x002fca00078e0014 */
[----:B------:R-:W2:Y:S01]  /*0620*/  LDG.E.U8 R19, desc[UR4][R4.64+0xf] ;  /* 0x00000f0404137981 */ /* 0x000ea2000c1e1100 */
[----:B------:R-:W-:Y:S01]  /*0630*/  BSSY.RECONVERGENT B0, `(.L_x_7) ;  /* 0x00000d2000007945 */ /* 0x000fe20003800200 */
[----:B--2---:R-:W-:-:S04]  /*0640*/  LOP3.LUT R7, R19, R6, RZ, 0xfc, !PT ;  /* 0x0000000613077212 */ /* 0x004fc800078efcff */
[----:B------:R-:W-:-:S04]  /*0650*/  PRMT R7, R7, 0x8880, RZ ;  /* 0x0000888007077816 */ /* 0x000fc800000000ff */
[----:B------:R-:W-:-:S13]  /*0660*/  ISETP.NE.AND P0, PT, R7, RZ, PT ;  /* 0x000000ff0700720c */ /* 0x000fda0003f05270 */
[----:B------:R-:W-:Y:S05]  /*0670*/  @!P0 BRA `(.L_x_8) ;  /* 0x0000000400488947 */ /* 0x000fea0003800000 */
[----:B------:R-:W1:Y:S01]  /*0680*/  LDC.64 R8, c[0x0][0x3a0] ;  /* 0x0000e800ff087b82 */ /* 0x000e620000000a00 */
[C---:B------:R-:W-:Y:S01]  /*0690*/  PRMT R7, R19.reuse, 0x8880, RZ ;  /* 0x0000888013077816 */ /* 0x040fe200000000ff */
[----:B------:R-:W-:Y:S01]  /*06a0*/  BSSY.RECONVERGENT B1, `(.L_x_9) ;  /* 0x000001a000017945 */ /* 0x000fe20003800200 */
[----:B------:R-:W-:-:S04]  /*06b0*/  ISETP.NE.AND P0, PT, R19, RZ, PT ;  /* 0x000000ff1300720c */ /* 0x000fc80003f05270 */
[----:B------:R-:W-:Y:S02]  /*06c0*/  ISETP.NE.AND P0, PT, R7, R16, P0 ;  /* 0x000000100700720c */ /* 0x000fe40000705270 */
[----:B-1----:R-:W-:-:S04]  /*06d0*/  LEA R22, P1, R17, R8, 0x4 ;  /* 0x0000000811167211 */ /* 0x002fc800078220ff */
[----:B------:R-:W-:-:S07]  /*06e0*/  LEA.HI.X R23, R17, R9, RZ, 0x4, P1 ;  /* 0x0000000911177211 */ /* 0x000fce00008f24ff */
[----:B------:R-:W-:Y:S05]  /*06f0*/  @!P0 BRA `(.L_x_10) ;  /* 0x0000000000508947 */ /* 0x000fea0003800000 */
[----:B------:R-:W2:Y:S01]  /*0700*/  LDG.E R6, desc[UR4][R4.64] ;  /* 0x0000000404067981 */ /* 0x000ea2000c1e1900 */
[----:B------:R-:W1:Y:S08]  /*0710*/  LDC R7, c[0x0][0x3c0] ;  /* 0x0000f000ff077b82 */ /* 0x000e700000000800 */
[----:B------:R-:W3:Y:S01]  /*0720*/  LDC R19, c[0x0][0x3c8] ;  /* 0x0000f200ff137b82 */ /* 0x000ee20000000800 */
[----:B--2---:R-:W-:-:S04]  /*0730*/  LOP3.LUT R6, R6, 0xffffff, RZ, 0xc0, !PT ;  /* 0x00ffffff06067812 */ /* 0x004fc800078ec0ff */
[----:B-1----:R-:W-:-:S04]  /*0740*/  IADD3 R6, PT, PT, R6, -0x1, R7 ;  /* 0xffffffff06067810 */ /* 0x002fc80007ffe007 */
[----:B------:R-:W-:-:S04]  /*0750*/  ISETP.NE.AND P0, PT, R6, R7, PT ;  /* 0x000000070600720c */ /* 0x000fc80003f05270 */
[----:B---3--:R-:W-:-:S13]  /*0760*/  ISETP.EQ.OR P0, PT, R19, -0x1, P0 ;  /* 0xffffffff1300780c */ /* 0x008fda0000702670 */
[----:B------:R-:W-:Y:S05]  /*0770*/  @!P0 BRA `(.L_x_10) ;  /* 0x0000000000308947 */ /* 0x000fea0003800000 */
[----:B------:R-:W1:Y:S01]  /*0780*/  LDC R5, c[0x0][0x3cc] ;  /* 0x0000f300ff057b82 */ /* 0x000e620000000800 */
[----:B------:R-:W-:Y:S01]  /*0790*/  IMAD.IADD R4, R0, 0x1, R6 ;  /* 0x0000000100047824 */ /* 0x000fe200078e0206 */
[----:B------:R-:W-:-:S04]  /*07a0*/  ISETP.GT.AND P1, PT, R6, R7, PT ;  /* 0x000000070600720c */ /* 0x000fc80003f24270 */
[C---:B0-----:R-:W-:Y:S02]  /*07b0*/  ISETP.NE.AND P0, PT, R4.reuse, UR6, PT ;  /* 0x0000000604007c0c */ /* 0x041fe4000bf05270 */
[----:B------:R-:W-:Y:S02]  /*07c0*/  ISETP.GE.OR P1, PT, R4, R19, !P1 ;  /* 0x000000130400720c */ /* 0x000fe40004f26670 */
[----:B-1----:R-:W-:-:S04]  /*07d0*/  ISETP.EQ.OR P0, PT, R5, -0x1, P0 ;  /* 0xffffffff0500780c */ /* 0x002fc80000702670 */
[----:B------:R-:W-:-:S13]  /*07e0*/  PLOP3.LUT P0, PT, P0, P1, PT, 0x2f, 0xf2 ;  /* 0x0000000000f2781c */ /* 0x000fda0000702577 */
[----:B------:R-:W0:Y:S02]  /*07f0*/  @!P0 LDC.64 R4, c[0x0][0x390] ;  /* 0x0000e400ff048b82 */ /* 0x000e240000000a00 */
[----:B0-----:R-:W-:-:S04]  /*0800*/  @!P0 IMAD.WIDE R4, R11, 0x8, R4 ;  /* 0x000000080b048825 */ /* 0x001fc800078e0204 */
[----:B------:R-:W-:Y:S01]  /*0810*/  @!P0 VIADD R11, R11, 0x1 ;  /* 0x000000010b0b8836 */ /* 0x000fe20000000000 */
[----:B------:R1:W-:Y:S04]  /*0820*/  @!P0 STG.E desc[UR4][R4.64], R6 ;  /* 0x0000000604008986 */ /* 0x0003e8000c101904 */
[----:B------:R1:W-:Y:S02]  /*0830*/  @!P0 STG.E.U16 desc[UR4][R4.64+0x4], R0 ;  /* 0x0000040004008986 */ /* 0x0003e4000c101504 */
.L_x_10:
[----:B0-----:R-:W-:Y:S05]  /*0840*/  BSYNC.RECONVERGENT B1 ;  /* 0x0000000000017941 */ /* 0x001fea0003800200 */
.L_x_9:
[----:B-1----:R-:W2:Y:S04]  /*0850*/  LDG.E.U8 R4, desc[UR4][R22.64+0x2] ;  /* 0x0000020416047981 */ /* 0x002ea8000c1e1100 */
[----:B------:R-:W2:Y:S04]  /*0860*/  LDG.E.U8 R5, desc[UR4][R22.64] ;  /* 0x0000000416057981 */ /* 0x000ea8000c1e1100 */
[----:B------:R-:W3:Y:S01]  /*0870*/  LDG.E.U8 R19, desc[UR4][R22.64+0x1] ;  /* 0x0000010416137981 */ /* 0x000ee2000c1e1100 */
[----:B--2---:R-:W-:-:S04]  /*0880*/  IMAD R4, R4, 0x10000, R5 ;  /* 0x0001000004047824 */ /* 0x004fc800078e0205 */
[----:B---3--:R-:W-:-:S04]  /*0890*/  IMAD R19, R19, 0x100, R4 ;  /* 0x0000010013137824 */ /* 0x008fc800078e0204 */
[----:B------:R-:W-:-:S06]  /*08a0*/  IMAD.WIDE.U32 R4, R19, 0x10, R20 ;  /* 0x0000001013047825 */ /* 0x000fcc00078e0014 */
[----:B------:R-:W2:Y:S01]  /*08b0*/  LDG.E.128 R4, desc[UR4][R4.64] ;  /* 0x0000000404047981 */ /* 0x000ea2000c1e1d00 */
[----:B------:R-:W-:Y:S01]  /*08c0*/  BSSY.RECONVERGENT B1, `(.L_x_11) ;  /* 0x0000020000017945 */ /* 0x000fe20003800200 */
[----:B--2---:R-:W-:Y:S01]  /*08d0*/  LOP3.LUT R20, R4, 0xffffff, RZ, 0xc0, !PT ;  /* 0x00ffffff04147812 */ /* 0x004fe200078ec0ff */
[C---:B------:R-:W-:Y:S01]  /*08e0*/  IMAD.SHL.U32 R7, R5.reuse, 0x100, RZ ;  /* 0x0000010005077824 */ /* 0x040fe200078e00ff */
[----:B------:R-:W-:Y:S02]  /*08f0*/  SHF.L.U32.HI R24, R5, 0x10, R6 ;  /* 0x0000001005187819 */ /* 0x000fe40000010606 */
[----:B------:R-:W-:Y:S02]  /*0900*/  ISETP.NE.AND P0, PT, R20, R17, PT ;  /* 0x000000111400720c */ /* 0x000fe40003f05270 */
[C---:B------:R-:W-:Y:S02]  /*0910*/  LOP3.LUT R21, R7.reuse, 0xff0000, RZ, 0xc0, !PT ;  /* 0x00ff000007157812 */ /* 0x040fe400078ec0ff */
[----:B------:R-:W-:-:S02]  /*0920*/  LOP3.LUT R7, R7, 0xff00, RZ, 0xc0, !PT ;  /* 0x0000ff0007077812 */ /* 0x000fc400078ec0ff */
[----:B------:R-:W-:Y:S01]  /*0930*/  LEA.HI R20, R4, R21, RZ, 0x8 ;  /* 0x0000001504147211 */ /* 0x000fe200078f40ff */
[----:B------:R-:W-:Y:S01]  /*0940*/  IMAD.MOV.U32 R4, RZ, RZ, R19 ;  /* 0x000000ffff047224 */ /* 0x000fe200078e0013 */
[----:B------:R-:W-:Y:S02]  /*0950*/  SHF.R.U32.HI R21, RZ, 0x10, R5 ;  /* 0x00000010ff157819 */ /* 0x000fe40000011605 */
[----:B------:R-:W-:Y:S01]  /*0960*/  LOP3.LUT R24, R24, 0xffff00, RZ, 0xc0, !PT ;  /* 0x00ffff0018187812 */ /* 0x000fe200078ec0ff */
[----:B------:R-:W-:-:S03]  /*0970*/  IMAD.IADD R20, R7, 0x1, R20 ;  /* 0x0000000107147824 */ /* 0x000fc600078e0214 */
[----:B------:R-:W-:Y:S01]  /*0980*/  LOP3.LUT R24, R24, 0xff, R21, 0xf8, !PT ;  /* 0x000000ff18187812 */ /* 0x000fe200078ef815 */
[----:B------:R-:W-:Y:S06]  /*0990*/  @!P0 BRA `(.L_x_12) ;  /* 0x0000000000408947 */ /* 0x000fec0003800000 */
[----:B------:R-:W-:-:S13]  /*09a0*/  ISETP.NE.AND P0, PT, R20, R17, PT ;  /* 0x000000111400720c */ /* 0x000fda0003f05270 */
[----:B------:R-:W-:Y:S05]  /*09b0*/  @!P0 BRA `(.L_x_13) ;  /* 0x00000000002c8947 */ /* 0x000fea0003800000 */
[----:B------:R-:W-:Y:S01]  /*09c0*/  ISETP.NE.AND P1, PT, R24, R17, PT ;  /* 0x000000111800720c */ /* 0x000fe20003f25270 */
[----:B------:R-:W-:Y:S01]  /*09d0*/  IMAD.MOV.U32 R7, RZ, RZ, 0x54 ;  /* 0x00000054ff077424 */ /* 0x000fe200078e00ff */
[----:B------:R-:W-:-:S11]  /*09e0*/  SHF.R.U32.HI R6, RZ, 0x8, R6 ;  /* 0x00000008ff067819 */ /* 0x000fd60000011606 */
[CC--:B------:R-:W-:Y:S02]  /*09f0*/  @P1 ISETP.NE.AND P2, PT, R6.reuse, R17.reuse, PT ;  /* 0x000000110600120c */ /* 0x0c0fe40003f45270 */
[----:B------:R-:W-:Y:S02]  /*0a00*/  @P1 ISETP.NE.AND P0, PT, R6, R17, PT ;  /* 0x000000110600120c */ /* 0x000fe40003f05270 */
[----:B------:R-:W-:Y:S02]  /*0a10*/  @P1 SEL R5, R18, 0x24, P2 ;  /* 0x0000002412051807 */ /* 0x000fe40001000000 */
[----:B------:R-:W-:Y:S02]  /*0a20*/  @P1 SEL R6, RZ, 0x1, !P0 ;  /* 0x00000001ff061807 */ /* 0x000fe40004000000 */
[----:B------:R-:W-:Y:S02]  /*0a30*/  @P1 PRMT R18, R5, 0x7610, R18 ;  /* 0x0000761005121816 */ /* 0x000fe40000000012 */
[----:B------:R-:W-:-:S02]  /*0a40*/  @!P1 PRMT R6, RZ, 0x7610, R6 ;  /* 0x00007610ff069816 */ /* 0x000fc40000000006 */
[----:B------:R-:W-:Y:S01]  /*0a50*/  @!P1 PRMT R18, R7, 0x7610, R18 ;  /* 0x0000761007129816 */ /* 0x000fe20000000012 */
[----:B------:R-:W-:Y:S06]  /*0a60*/  BRA `(.L_x_14) ;  /* 0x0000000000147947 */ /* 0x000fec0003800000 */
.L_x_13:
[----:B------:R-:W-:Y:S01]  /*0a70*/  IMAD.MOV.U32 R18, RZ, RZ, 0x47 ;  /* 0x00000047ff127424 */ /* 0x000fe200078e00ff */
[----:B------:R-:W-:Y:S01]  /*0a80*/  PRMT R6, RZ, 0x7610, R6 ;  /* 0x00007610ff067816 */ /* 0x000fe20000000006 */
[----:B------:R-:W-:Y:S06]  /*0a90*/  BRA `(.L_x_14) ;  /* 0x0000000000087947 */ /* 0x000fec0003800000 */
.L_x_12:
[----:B------:R-:W-:Y:S01]  /*0aa0*/  IMAD.MOV.U32 R18, RZ, RZ, 0x43 ;  /* 0x00000043ff127424 */ /* 0x000fe200078e00ff */
[----:B------:R-:W-:-:S07]  /*0ab0*/  PRMT R6, RZ, 0x7610, R6 ;  /* 0x00007610ff067816 */ /* 0x000fce0000000006 */
.L_x_14:
[----:B------:R-:W-:Y:S05]  /*0ac0*/  BSYNC.RECONVERGENT B1 ;  /* 0x0000000000017941 */ /* 0x000fea0003800200 */
.L_x_11:
[----:B------:R-:W-:-:S13]  /*0ad0*/  ISETP.NE.AND P0, PT, R10, RZ, PT ;  /* 0x000000ff0a00720c */ /* 0x000fda0003f05270 */
[----:B------:R-:W-:-:S05]  /*0ae0*/  @P0 VIADD R10, R10, 0xffffffff ;  /* 0xffffffff0a0a0836 */ /* 0x000fca0000000000 */
[----:B------:R-:W-:-:S13]  /*0af0*/  ISETP.NE.AND P0, PT, R10, RZ, PT ;  /* 0x000000ff0a00720c */ /* 0x000fda0003f05270 */
[----:B------:R-:W-:Y:S05]  /*0b00*/  @P0 BRA `(.L_x_15) ;  /* 0x0000000800100947 */ /* 0x000fea0003800000 */
[----:B------:R-:W-:-:S05]  /*0b10*/  LEA R8, P0, R19, R8, 0x4 ;  /* 0x0000000813087211 */ /* 0x000fca00078020ff */
[----:B------:R-:W-:-:S05]  /*0b20*/  IMAD.X R9, RZ, RZ, R9, P0 ;  /* 0x000000ffff097224 */ /* 0x000fca00000e0609 */
[----:B------:R-:W2:Y:S04]  /*0b30*/  LDG.E.U8 R5, desc[UR4][R8.64+0xe] ;  /* 0x00000e0408057981 */ /* 0x000ea8000c1e1100 */
[----:B------:R-:W2:Y:S04]  /*0b40*/  LDG.E.U8 R20, desc[UR4][R8.64+0xc] ;  /* 0x00000c0408147981 */ /* 0x000ea8000c1e1100 */
[----:B------:R-:W3:Y:S01]  /*0b50*/  LDG.E.U8 R0, desc[UR4][R8.64+0xd] ;  /* 0x00000d0408007981 */ /* 0x000ee2000c1e1100 */
[----:B--2---:R-:W-:-:S04]  /*0b60*/  IMAD R5, R5, 0x10000, R20 ;  /* 0x0001000005057824 */ /* 0x004fc800078e0214 */
[----:B---3--:R-:W-:-:S04]  /*0b70*/  IMAD R0, R0, 0x100, R5 ;  /* 0x0000010000007824 */ /* 0x008fc800078e0205 */
[----:B------:R-:W-:Y:S01]  /*0b80*/  VIADD R0, R0, 0xffffffff ;  /* 0xffffffff00007836 */ /* 0x000fe20000000000 */
[----:B------:R-:W-:Y:S06]  /*0b90*/  BRA `(.L_x_15) ;  /* 0x0000000400ec7947 */ /* 0x000fec0003800000 */
.L_x_8:
[----:B------:R-:W-:Y:S01]  /*0ba0*/  ISETP.NE.AND P1, PT, R10, RZ, PT ;  /* 0x000000ff0a00720c */ /* 0x000fe20003f25270 */
[----:B------:R1:W5:Y:S04]  /*0bb0*/  LDG.E.U8 R8, desc[UR4][R4.64+0xe] ;  /* 0x00000e0404087981 */ /* 0x000368000c1e1100 */
[----:B------:R1:W5:Y:S04]  /*0bc0*/  LDG.E.U8 R9, desc[UR4][R4.64+0xd] ;  /* 0x00000d0404097981 */ /* 0x000368000c1e1100 */
[----:B------:R1:W5:Y:S04]  /*0bd0*/  LDG.E.U8 R19, desc[UR4][R4.64+0xc] ;  /* 0x00000c0404137981 */ /* 0x000368000c1e1100 */
[----:B------:R-:W2:Y:S01]  /*0be0*/  @!P1 LDG.E.U16 R7, desc[UR4][R2.64+0x12] ;  /* 0x0000120402079981 */ /* 0x000ea2000c1e1500 */
[----:B------:R-:W3:Y:S03]  /*0bf0*/  @!P1 LDC.64 R26, c[0x0][0x398] ;  /* 0x0000e600ff1a9b82 */ /* 0x000ee60000000a00 */
[----:B------:R1:W5:Y:S04]  /*0c00*/  LDG.E.U8 R22, desc[UR4][R4.64+0xb] ;  /* 0x00000b0404167981 */ /* 0x000368000c1e1100 */
[----:B------:R1:W5:Y:S04]  /*0c10*/  LDG.E.U8 R21, desc[UR4][R4.64+0xa] ;  /* 0x00000a0404157981 */ /* 0x000368000c1e1100 */
[----:B------:R1:W5:Y:S04]  /*0c20*/  LDG.E.U8 R23, desc[UR4][R4.64+0x9] ;  /* 0x0000090404177981 */ /* 0x000368000c1e1100 */
[----:B------:R1:W5:Y:S04]  /*0c30*/  LDG.E.U8 R25, desc[UR4][R4.64+0x8] ;  /* 0x0000080404197981 */ /* 0x000368000c1e1100 */
[----:B------:R1:W5:Y:S04]  /*0c40*/  LDG.E.U8 R24, desc[UR4][R4.64+0x7] ;  /* 0x0000070404187981 */ /* 0x000368000c1e1100 */
[----:B------:R1:W5:Y:S04]  /*0c50*/  LDG.E.U8 R28, desc[UR4][R4.64+0x6] ;  /* 0x00000604041c7981 */ /* 0x000368000c1e1100 */
[----:B------:R1:W5:Y:S04]  /*0c60*/  LDG.E.U8 R30, desc[UR4][R4.64+0x5] ;  /* 0x00000504041e7981 */ /* 0x000368000c1e1100 */
[----:B------:R1:W5:Y:S04]  /*0c70*/  LDG.E.U8 R29, desc[UR4][R4.64+0x4] ;  /* 0x00000404041d7981 */ /* 0x000368000c1e1100 */
[----:B------:R1:W5:Y:S01]  /*0c80*/  LDG.E.U8 R31, desc[UR4][R4.64+0x3] ;  /* 0x00000304041f7981 */ /* 0x000362000c1e1100 */
[----:B--2---:R-:W-:-:S04]  /*0c90*/  @!P1 IADD3 R7, PT, PT, R0, 0x1, R7 ;  /* 0x0000000100079810 */ /* 0x004fc80007ffe007 */
[----:B---3--:R-:W-:Y:S02]  /*0ca0*/  @!P1 IADD3 R26, P0, P2, R7, R26, R13 ;  /* 0x0000001a071a9210 */ /* 0x008fe40007a1e00d */
[----:B------:R-:W-:-:S04]  /*0cb0*/  @!P1 SHF.R.S32.HI R7, RZ, 0x1f, R7 ;  /* 0x0000001fff079819 */ /* 0x000fc80000011407 */
[----:B------:R-:W-:Y:S01]  /*0cc0*/  @!P1 IADD3.X R27, PT, PT, R7, R27, R14, P0, P2 ;  /* 0x0000001b071b9210 */ /* 0x000fe200007e440e */
[----:B------:R-:W-:-:S06]  /*0cd0*/  @P1 IMAD.MOV.U32 R7, RZ, RZ, RZ ;  /* 0x000000ffff071224 */ /* 0x000fcc00078e00ff */
[----:B------:R1:W5:Y:S01]  /*0ce0*/  @!P1 LDG.E.S8 R7, desc[UR4][R26.64] ;  /* 0x000000041a079981 */ /* 0x000362000c1e1300 */
[----:B------:R-:W-:-:S04]  /*0cf0*/  PRMT R20, R18, 0x8880, RZ ;  /* 0x0000888012147816 */ /* 0x000fc800000000ff */
[----:B------:R-:W-:Y:S01]  /*0d00*/  ISETP.NE.AND P0, PT, R20, 0x41, PT ;  /* 0x000000411400780c */ /* 0x000fe20003f05270 */
[----:B------:R-:W-:Y:S04]  /*0d10*/  BSSY.RECONVERGENT B1, `(.L_x_16) ;  /* 0x000003c000017945 */ /* 0x000fe80003800200 */
[----:B------:R-:W-:Y:S08]  /*0d20*/  BSSY.RELIABLE B2, `(.L_x_17) ;  /* 0x000000d000027945 */ /* 0x000ff00003800100 */
[----:B-1----:R-:W-:Y:S05]  /*0d30*/  @P0 BRA `(.L_x_18) ;  /* 0x00000000002c0947 */ /* 0x002fea0003800000 */
[----:B------:R-:W2:Y:S04]  /*0d40*/  LDG.E.U8 R27, desc[UR4][R4.64+0x2] ;  /* 0x00000204041b7981 */ /* 0x000ea8000c1e1100 */
[----:B------:R-:W2:Y:S04]  /*0d50*/  LDG.E.U8 R32, desc[UR4][R4.64+0x1] ;  /* 0x0000010404207981 */ /* 0x000ea8000c1e1100 */
[----:B------:R-:W2:Y:S02]  /*0d60*/  LDG.E.U8 R34, desc[UR4][R4.64] ;  /* 0x0000000404227981 */ /* 0x000ea4000c1e1100 */
[----:B--2---:R-:W-:-:S04]  /*0d70*/  LOP3.LUT R26, R32, R34, R27, 0xfe, !PT ;  /* 0x00000022201a7212 */ /* 0x004fc800078efe1b */
[----:B------:R-:W-:-:S04]  /*0d80*/  PRMT R26, R26, 0x8880, RZ ;  /* 0x000088801a1a7816 */ /* 0x000fc800000000ff */
[----:B------:R-:W-:-:S13]  /*0d90*/  ISETP.NE.AND P0, PT, R26, RZ, PT ;  /* 0x000000ff1a00720c */ /* 0x000fda0003f05270 */
[----:B------:R-:W-:Y:S01]  /*0da0*/  @P0 IMAD R26, R27, 0x10000, R34 ;  /* 0x000100001b1a0824 */ /* 0x000fe200078e0222 */
[----:B------:R-:W-:Y:S05]  /*0db0*/  @P0 BREAK.RELIABLE B2 ;  /* 0x0000000000020942 */ /* 0x000fea0003800100 */
[----:B------:R-:W-:Y:S01]  /*0dc0*/  @P0 IMAD R17, R32, 0x100, R26 ;  /* 0x0000010020110824 */ /* 0x000fe200078e021a */
[----:B------:R-:W-:Y:S06]  /*0dd0*/  @P0 BRA `(.L_x_19) ;  /* 0x0000000000bc0947 */ /* 0x000fec0003800000 */
[----:B------:R-:W-:-:S07]  /*0de0*/  IMAD.MOV.U32 R18, RZ, RZ, 0x43 ;  /* 0x00000043ff127424 */ /* 0x000fce00078e00ff */
.L_x_18:
[----:B0-----:R-:W-:Y:S05]  /*0df0*/  BSYNC.RELIABLE B2 ;  /* 0x0000000000027941 */ /* 0x001fea0003800100 */
.L_x_17:
[----:B------:R-:W-:Y:S01]  /*0e00*/  PRMT R20, R18, 0x8880, RZ ;  /* 0x0000888012147816 */ /* 0x000fe200000000ff */
[----:B------:R-:W-:Y:S03]  /*0e10*/  BSSY.RELIABLE B2, `(.L_x_20) ;  /* 0x000000b000027945 */ /* 0x000fe60003800100 */
[----:B------:R-:W-:-:S13]  /*0e20*/  ISETP.NE.AND P0, PT, R20, 0x43, PT ;  /* 0x000000431400780c */ /* 0x000fda0003f05270 */
[----:B------:R-:W-:Y:S05]  /*0e30*/  @P0 BRA `(.L_x_21) ;  /* 0x0000000000200947 */ /* 0x000fea0003800000 */
[----:B-----5:R-:W-:-:S04]  /*0e40*/  LOP3.LUT R4, R29, R31, R30, 0xfe, !PT ;  /* 0x0000001f1d047212 */ /* 0x020fc800078efe1e */
[----:B------:R-:W-:-:S04]  /*0e50*/  PRMT R4, R4, 0x8880, RZ ;  /* 0x0000888004047816 */ /* 0x000fc800000000ff */
[----:B------:R-:W-:-:S13]  /*0e60*/  ISETP.NE.AND P0, PT, R4, RZ, PT ;  /* 0x000000ff0400720c */ /* 0x000fda0003f05270 */
[----:B------:R-:W-:Y:S01]  /*0e70*/  @P0 IMAD R30, R30, 0x10000, R31 ;  /* 0x000100001e1e0824 */ /* 0x000fe200078e021f */
[----:B------:R-:W-:Y:S05]  /*0e80*/  @P0 BREAK.RELIABLE B2 ;  /* 0x0000000000020942 */ /* 0x000fea0003800100 */
[----:B------:R-:W-:Y:S01]  /*0e90*/  @P0 IMAD R17, R29, 0x100, R30 ;  /* 0x000001001d110824 */ /* 0x000fe200078e021e */
[----:B------:R-:W-:Y:S06]  /*0ea0*/  @P0 BRA `(.L_x_19) ;  /* 0x0000000000880947 */ /* 0x000fec0003800000 */
[----:B------:R-:W-:-:S07]  /*0eb0*/  IMAD.MOV.U32 R18, RZ, RZ, 0x47 ;  /* 0x00000047ff127424 */ /* 0x000fce00078e00ff */
.L_x_21:
[----:B------:R-:W-:Y:S05]  /*0ec0*/  BSYNC.RELIABLE B2 ;  /* 0x0000000000027941 */ /* 0x000fea0003800100 */
.L_x_20:
        /* <DEDUP_REMOVED lines=12> */
.L_x_23:
[----:B------:R-:W-:Y:S05]  /*0f90*/  BSYNC.RELIABLE B2 ;  /* 0x0000000000027941 */ /* 0x000fea0003800100 */
.L_x_22:
[----:B------:R-:W-:-:S04]  /*0fa0*/  PRMT R20, R18, 0x8880, RZ ;  /* 0x0000888012147816 */ /* 0x000fc800000000ff */
[----:B------:R-:W-:-:S13]  /*0fb0*/  ISETP.NE.AND P0, PT, R20, 0x54, PT ;  /* 0x000000541400780c */ /* 0x000fda0003f05270 */
[----:B------:R-:W-:Y:S05]  /*0fc0*/  @P0 BRA `(.L_x_24) ;  /* 0x00000000001c0947 */ /* 0x000fea0003800000 */
[----:B-----5:R-:W-:-:S04]  /*0fd0*/  LOP3.LUT R4, R21, R23, R22, 0xfe, !PT ;  /* 0x0000001715047212 */ /* 0x020fc800078efe16 */
[----:B------:R-:W-:-:S04]  /*0fe0*/  PRMT R4, R4, 0x8880, RZ ;  /* 0x0000888004047816 */ /* 0x000fc800000000ff */
[----:B------:R-:W-:-:S13]  /*0ff0*/  ISETP.NE.AND P0, PT, R4, RZ, PT ;  /* 0x000000ff0400720c */ /* 0x000fda0003f05270 */
[----:B------:R-:W-:-:S04]  /*1000*/  @P0 IMAD R22, R22, 0x10000, R23 ;  /* 0x0001000016160824 */ /* 0x000fc800078e0217 */
[----:B------:R-:W-:Y:S01]  /*1010*/  @P0 IMAD R17, R21, 0x100, R22 ;  /* 0x0000010015110824 */ /* 0x000fe200078e0216 */
[----:B------:R-:W-:Y:S06]  /*1020*/  @P0 BRA `(.L_x_19) ;  /* 0x0000000000280947 */ /* 0x000fec0003800000 */
[----:B------:R-:W-:-:S07]  /*1030*/  IMAD.MOV.U32 R18, RZ, RZ, 0x24 ;  /* 0x00000024ff127424 */ /* 0x000fce00078e00ff */
.L_x_24:
[----:B------:R-:W-:Y:S02]  /*1040*/  PRMT R20, R18, 0x8880, RZ ;  /* 0x0000888012147816 */ /* 0x000fe400000000ff */
[----:B-----5:R-:W-:Y:S02]  /*1050*/  LOP3.LUT R4, R9, R19, R8, 0xfe, !PT ;  /* 0x0000001309047212 */ /* 0x020fe400078efe08 */
[----:B------:R-:W-:Y:S02]  /*1060*/  ISETP.NE.AND P0, PT, R20, 0x24, PT ;  /* 0x000000241400780c */ /* 0x000fe40003f05270 */
[----:B------:R-:W-:-:S04]  /*1070*/  PRMT R4, R4, 0x8880, RZ ;  /* 0x0000888004047816 */ /* 0x000fc800000000ff */
[----:B------:R-:W-:Y:S01]  /*1080*/  ISETP.EQ.OR P0, PT, R4, RZ, P0 ;  /* 0x000000ff0400720c */ /* 0x000fe20000702670 */
[----:B------:R-:W-:-:S12]  /*1090*/  IMAD.MOV.U32 R4, RZ, RZ, 0x1 ;  /* 0x00000001ff047424 */ /* 0x000fd800078e00ff */
[----:B------:R-:W-:Y:S01]  /*10a0*/  @!P0 IMAD R8, R8, 0x10000, R19 ;  /* 0x0001000008088824 */ /* 0x000fe200078e0213 */
[----:B------:R-:W-:-:S03]  /*10b0*/  @P0 PRMT R6, R4, 0x7610, R6 ;  /* 0x0000761004060816 */ /* 0x000fc60000000006 */
[----:B------:R-:W-:-:S07]  /*10c0*/  @!P0 IMAD R17, R9, 0x100, R8 ;  /* 0x0000010009118824 */ /* 0x000fce00078e0208 */
.L_x_19:
[----:B0-----:R-:W-:Y:S05]  /*10d0*/  BSYNC.RECONVERGENT B1 ;  /* 0x0000000000017941 */ /* 0x001fea0003800200 */
.L_x_16:
[----:B------:R-:W-:-:S04]  /*10e0*/  PRMT R4, R6, 0x8880, RZ ;  /* 0x0000888006047816 */ /* 0x000fc800000000ff */
[----:B------:R-:W-:Y:S01]  /*10f0*/  ISETP.NE.AND P0, PT, R4, RZ, PT ;  /* 0x000000ff0400720c */ /* 0x000fe20003f05270 */
[----:B------:R-:W-:-:S12]  /*1100*/  IMAD.MOV.U32 R4, RZ, RZ, R17 ;  /* 0x000000ffff047224 */ /* 0x000fd800078e0011 */
[----:B------:R-:W-:Y:S05]  /*1110*/  @P0 BRA `(.L_x_15) ;  /* 0x00000000008c0947 */ /* 0x000fea0003800000 */
[----:B------:R-:W-:Y:S01]  /*1120*/  BSSY.RECONVERGENT B1, `(.L_x_25) ;  /* 0x0000021000017945 */ /* 0x000fe20003800200 */
[----:B------:R-:W-:-:S03]  /*1130*/  @P1 VIADD R10, R10, 0x1 ;  /* 0x000000010a0a1836 */ /* 0x000fc60000000000 */
[----:B------:R-:W-:Y:S05]  /*1140*/  @P1 BRA `(.L_x_26) ;  /* 0x0000000000781947 */ /* 0x000fea0003800000 */
[----:B-----5:R-:W-:-:S13]  /*1150*/  ISETP.NE.AND P0, PT, R20, R7, PT ;  /* 0x000000071400720c */ /* 0x020fda0003f05270 */
[----:B------:R-:W-:Y:S05]  /*1160*/  @P0 BRA `(.L_x_27) ;  /* 0x00000000006c0947 */ /* 0x000fea0003800000 */
[----:B------:R-:W0:Y:S02]  /*1170*/  LDC.64 R18, c[0x0][0x3a0] ;  /* 0x0000e800ff127b82 */ /* 0x000e240000000a00 */
[----:B0-----:R-:W-:-:S05]  /*1180*/  IMAD.WIDE.U32 R8, R4, 0x10, R18 ;  /* 0x0000001004087825 */ /* 0x001fca00078e0012 */
[----:B------:R-:W2:Y:S04]  /*1190*/  LDG.E.U8 R5, desc[UR4][R8.64+0xe] ;  /* 0x00000e0408057981 */ /* 0x000ea8000c1e1100 */
[----:B------:R-:W2:Y:S04]  /*11a0*/  LDG.E.U8 R20, desc[UR4][R8.64+0xc] ;  /* 0x00000c0408147981 */ /* 0x000ea8000c1e1100 */
[----:B------:R-:W3:Y:S01]  /*11b0*/  LDG.E.U8 R0, desc[UR4][R8.64+0xd] ;  /* 0x00000d0408007981 */ /* 0x000ee2000c1e1100 */
[----:B------:R-:W-:Y:S01]  /*11c0*/  ISETP.NE.AND P0, PT, R4, R15, PT ;  /* 0x0000000f0400720c */ /* 0x000fe20003f05270 */
[----:B--2---:R-:W-:-:S04]  /*11d0*/  IMAD R5, R5, 0x10000, R20 ;  /* 0x0001000005057824 */ /* 0x004fc800078e0214 */
[----:B---3--:R-:W-:-:S04]  /*11e0*/  IMAD R0, R0, 0x100, R5 ;  /* 0x0000010000007824 */ /* 0x008fc800078e0205 */
[----:B------:R-:W-:-:S04]  /*11f0*/  VIADD R0, R0, 0xffffffff ;  /* 0xffffffff00007836 */ /* 0x000fc80000000000 */
[----:B------:R-:W-:Y:S05]  /*1200*/  @P0 BRA `(.L_x_26) ;  /* 0x0000000000480947 */ /* 0x000fea0003800000 */
[----:B------:R-:W2:Y:S01]  /*1210*/  LDG.E.U16 R5, desc[UR4][R2.64+0x10] ;  /* 0x0000100402057981 */ /* 0x000ea2000c1e1500 */
[----:B------:R-:W-:Y:S01]  /*1220*/  BSSY.RECONVERGENT B2, `(.L_x_27) ;  /* 0x000000f000027945 */ /* 0x000fe20003800200 */
[----:B--2---:R-:W-:-:S13]  /*1230*/  ISETP.NE.AND P0, PT, R5, RZ, PT ;  /* 0x000000ff0500720c */ /* 0x004fda0003f05270 */
[----:B------:R-:W-:Y:S05]  /*1240*/  @!P0 BRA `(.L_x_28) ;  /* 0x0000000000308947 */ /* 0x000fea0003800000 */
[----:B------:R-:W2:Y:S04]  /*1250*/  LDG.E.U8 R0, desc[UR4][R8.64+0x2] ;  /* 0x0000020408007981 */ /* 0x000ea8000c1e1100 */
[----:B------:R-:W2:Y:S04]  /*1260*/  LDG.E.U8 R17, desc[UR4][R8.64] ;  /* 0x0000000408117981 */ /* 0x000ea8000c1e1100 */
[----:B------:R-:W3:Y:S01]  /*1270*/  LDG.E.U8 R7, desc[UR4][R8.64+0x1] ;  /* 0x0000010408077981 */ /* 0x000ee2000c1e1100 */
[----:B--2---:R-:W-:-:S04]  /*1280*/  IMAD R0, R0, 0x10000, R17 ;  /* 0x0001000000007824 */ /* 0x004fc800078e0211 */
[----:B---3--:R-:W-:-:S04]  /*1290*/  IMAD R7, R7, 0x100, R0 ;  /* 0x0000010007077824 */ /* 0x008fc800078e0200 */
[----:B------:R-:W-:-:S05]  /*12a0*/  IMAD.WIDE.U32 R18, R7, 0x10, R18 ;  /* 0x0000001007127825 */ /* 0x000fca00078e0012 */
[----:B------:R-:W2:Y:S04]  /*12b0*/  LDG.E.U8 R7, desc[UR4][R18.64+0xe] ;  /* 0x00000e0412077981 */ /* 0x000ea8000c1e1100 */
[----:B------:R-:W2:Y:S04]  /*12c0*/  LDG.E.U8 R10, desc[UR4][R18.64+0xc] ;  /* 0x00000c04120a7981 */ /* 0x000ea8000c1e1100 */
[----:B------:R-:W3:Y:S01]  /*12d0*/  LDG.E.U8 R0, desc[UR4][R18.64+0xd] ;  /* 0x00000d0412007981 */ /* 0x000ee2000c1e1100 */
[----:B--2---:R-:W-:-:S04]  /*12e0*/  IMAD R7, R7, 0x10000, R10 ;  /* 0x0001000007077824 */ /* 0x004fc800078e020a */
[----:B---3--:R-:W-:-:S05]  /*12f0*/  IMAD R0, R0, 0x100, R7 ;  /* 0x0000010000007824 */ /* 0x008fca00078e0207 */
[----:B------:R-:W-:-:S07]  /*1300*/  IADD3 R0, PT, PT, R5, -0x1, R0 ;  /* 0xffffffff05007810 */ /* 0x000fce0007ffe000 */
.L_x_28:
[----:B------:R-:W-:Y:S05]  /*1310*/  BSYNC.RECONVERGENT B2 ;  /* 0x0000000000027941 */ /* 0x000fea0003800200 */
.L_x_27:
[----:B------:R-:W-:-:S07]  /*1320*/  IMAD.MOV.U32 R10, RZ, RZ, 0x1 ;  /* 0x00000001ff0a7424 */ /* 0x000fce00078e00ff */
.L_x_26:
[----:B------:R-:W-:Y:S05]  /*1330*/  BSYNC.RECONVERGENT B1 ;  /* 0x0000000000017941 */ /* 0x000fea0003800200 */
.L_x_25:
[----:B------:R-:W-:-:S07]  /*1340*/  IMAD.MOV.U32 R18, RZ, RZ, 0x41 ;  /* 0x00000041ff127424 */ /* 0x000fce00078e00ff */
.L_x_15:
[----:B------:R-:W-:Y:S05]  /*1350*/  BSYNC.RECONVERGENT B0 ;  /* 0x0000000000007941 */ /* 0x000fea0003800200 */
.L_x_7:
[----:B------:R-:W-:Y:S01]  /*1360*/  ISETP.NE.AND P0, PT, R4, R12, PT ;  /* 0x0000000c0400720c */ /* 0x000fe20003f05270 */
[----:B------:R-:W-:-:S12]  /*1370*/  IMAD.MOV.U32 R17, RZ, RZ, R4 ;  /* 0x000000ffff117224 */ /* 0x000fd800078e0004 */
[----:B------:R-:W-:Y:S05]  /*1380*/  @P0 BRA `(.L_x_29) ;  /* 0xfffffff0009c0947 */ /* 0x000fea000383ffff */
[----:B------:R-:W-:Y:S05]  /*1390*/  EXIT ;  /* 0x000000000000794d */ /* 0x000fea0003800000 */
.L_x_30:
[----:B------:R-:W-:-:S00]  /*13a0*/  BRA `(.L_x_30) ;  /* 0xfffffffc00fc7947 */ /* 0x000fc0000383ffff */
[----:B------:R-:W-:-:S00]  /*13b0*/  NOP ;  /* 0x0000000000007918 */ /* 0x000fc00000000000 */
        /* <DEDUP_REMOVED lines=12> */
.L_x_46:


//--------------------- .text._Z17mummergpuRCKernelP10MatchCoordPcPKiS3_ii --------------------------
	.section	.text._Z17mummergpuRCKernelP10MatchCoordPcPKiS3_ii,"ax",@progbits
	.align	128
.text._Z17mummergpuRCKernelP10MatchCoordPcPKiS3_ii:
        .type           _Z17mummergpuRCKernelP10MatchCoordPcPKiS3_ii,@function
        .size           _Z17mummergpuRCKernelP10MatchCoordPcPKiS3_ii,(.L_x_47 - _Z17mummergpuRCKernelP10MatchCoordPcPKiS3_ii)
        .other          _Z17mummergpuRCKernelP10MatchCoordPcPKiS3_ii,@"STO_CUDA_ENTRY STV_DEFAULT"
_Z17mummergpuRCKernelP10MatchCoordPcPKiS3_ii:
[----:B------:R-:W-:Y:S01]  /*0000*/  LDC R1, c[0x0][0x37c] ;  /* 0x0000df00ff017b82 */ /* 0x000fe20000000800 */
[----:B------:R-:W-:Y:S05]  /*0010*/  EXIT ;  /* 0x000000000000794d */ /* 0x000fea0003800000 */
.L_x_31:
        /* <DEDUP_REMOVED lines=14> */
.L_x_47:


//--------------------- .text._Z15mummergpuKernelPvPcP12_PixelOfNodeP16_PixelOfChildrenS0_PKiS6_ii --------------------------
	.section	.text._Z15mummergpuKernelPvPcP12_PixelOfNodeP16_PixelOfChildrenS0_PKiS6_ii,"ax",@progbits
	.align	128
.text._Z15mummergpuKernelPvPcP12_PixelOfNodeP16_PixelOfChildrenS0_PKiS6_ii:
        .type           _Z15mummergpuKernelPvPcP12_PixelOfNodeP16_PixelOfChildrenS0_PKiS6_ii,@function
        .size           _Z15mummergpuKernelPvPcP12_PixelOfNodeP16_PixelOfChildrenS0_PKiS6_ii,(.L_x_48 - _Z15mummergpuKernelPvPcP12_PixelOfNodeP16_PixelOfChildrenS0_PKiS6_ii)
        .other          _Z15mummergpuKernelPvPcP12_PixelOfNodeP16_PixelOfChildrenS0_PKiS6_ii,@"STO_CUDA_ENTRY STV_DEFAULT"
_Z15mummergpuKernelPvPcP12_PixelOfNodeP16_PixelOfChildrenS0_PKiS6_ii:
        /* <DEDUP_REMOVED lines=12> */
[----:B------:R-:W2:Y:S06]  /*00c0*/  LDCU UR5, c[0x0][0x3bc] ;  /* 0x00007780ff0577ac */ /* 0x000eac0008000800 */
[----:B------:R-:W3:Y:S01]  /*00d0*/  LDC.64 R4, c[0x0][0x3a8] ;  /* 0x0000ea00ff047b82 */ /* 0x000ee20000000a00 */
[----:B------:R-:W4:Y:S01]  /*00e0*/  LDCU.64 UR8, c[0x0][0x380] ;  /* 0x00007000ff0877ac */ /* 0x000f220008000a00 */
[----:B0-----:R-:W-:-:S06]  /*00f0*/  IMAD.WIDE R2, R7, 0x4, R2 ;  /* 0x0000000407027825 */ /* 0x001fcc00078e0202 */
[----:B-1----:R-:W5:Y:S01]  /*0100*/  LDG.E R2, desc[UR6][R2.64] ;  /* 0x0000000602027981 */ /* 0x002f62000c1e1900 */
[----:B---3--:R-:W-:-:S05]  /*0110*/  IMAD.WIDE R4, R7, 0x4, R4 ;  /* 0x0000000407047825 */ /* 0x008fca00078e0204 */
[----:B------:R-:W3:Y:S01]  /*0120*/  LDG.E R0, desc[UR6][R4.64] ;  /* 0x0000000604007981 */ /* 0x000ee2000c1e1900 */
[----:B--2---:R-:W-:Y:S01]  /*0130*/  UIADD3 UR4, UPT, UPT, UR5, 0x1, URZ ;  /* 0x0000000105047890 */ /* 0x004fe2000fffe0ff */
[----:B------:R-:W-:-:S03]  /*0140*/  PRMT R7, R7, 0x7210, RZ ;  /* 0x0000721007077816 */ /* 0x000fc600000000ff */
[----:B------:R-:W-:-:S06]  /*0150*/  UPRMT UR4, UR4, 0x7210, URZ ;  /* 0x0000721004047896 */ /* 0x000fcc00080000ff */
[----:B------:R-:W-:Y:S02]  /*0160*/  IMAD R7, R7, UR4, RZ ;  /* 0x0000000407077c24 */ /* 0x000fe4000f8e02ff */
[----:B-----5:R-:W-:-:S05]  /*0170*/  VIADD R10, R2, -UR5 ;  /* 0x80000005020a7c36 */ /* 0x020fca0008000000 */
[----:B------:R-:W-:Y:S02]  /*0180*/  ISETP.GE.AND P0, PT, R10, RZ, PT ;  /* 0x000000ff0a00720c */ /* 0x000fe40003f06270 */
[----:B---3--:R-:W-:Y:S02]  /*0190*/  SHF.R.S32.HI R11, RZ, 0x1f, R0 ;  /* 0x0000001fff0b7819 */ /* 0x008fe40000011400 */
[----:B------:R-:W-:-:S04]  /*01a0*/  IADD3 R17, P1, PT, -R7, R0, RZ ;  /* 0x0000000007117210 */ /* 0x000fc80007f3e1ff */
[----:B------:R-:W-:Y:S02]  /*01b0*/  IADD3.X R4, PT, PT, R11, -0x1, RZ, P1, !PT ;  /* 0xffffffff0b047810 */ /* 0x000fe40000ffe4ff */
[----:B----4-:R-:W-:-:S04]  /*01c0*/  LEA R2, P1, R17, UR8, 0x3 ;  /* 0x0000000811027c11 */ /* 0x010fc8000f8218ff */
[----:B------:R-:W-:Y:S01]  /*01d0*/  LEA.HI.X R17, R17, UR9, R4, 0x3, P1 ;  /* 0x0000000911117c11 */ /* 0x000fe200088f1c04 */
[----:B------:R-:W-:Y:S08]  /*01e0*/  @!P0 EXIT ;  /* 0x000000000000894d */ /* 0x000ff00003800000 */
[----:B------:R-:W-:Y:S01]  /*01f0*/  CS2R R8, SRZ ;  /* 0x0000000000087805 */ /* 0x000fe2000001ff00 */
[----:B------:R-:W-:Y:S02]  /*0200*/  IMAD.MOV.U32 R14, RZ, RZ, RZ ;  /* 0x000000ffff0e7224 */ /* 0x000fe400078e00ff */
[----:B------:R-:W-:-:S07]  /*0210*/  IMAD.MOV.U32 R13, RZ, RZ, RZ ;  /* 0x000000ffff0d7224 */ /* 0x000fce00078e00ff */
.L_x_44:
[----:B------:R-:W0:Y:S01]  /*0220*/  LDCU.64 UR4, c[0x0][0x388] ;  /* 0x00007100ff0477ac */ /* 0x000e220008000a00 */
[----:B------:R-:W-:-:S04]  /*0230*/  ISETP.GE.AND P0, PT, R14, 0x1, PT ;  /* 0x000000010e00780c */ /* 0x000fc80003f06270 */
[----:B------:R-:W-:-:S04]  /*0240*/  ISETP.EQ.OR P0, PT, R8, RZ, !P0 ;  /* 0x000000ff0800720c */ /* 0x000fc80004702670 */
[----:B------:R-:W-:-:S05]  /*0250*/  SEL R14, R14, 0x1, !P0 ;  /* 0x000000010e0e7807 */ /* 0x000fca0004000000 */
[----:B------:R-:W-:-:S05]  /*0260*/  IMAD.IADD R7, R14, 0x1, R13 ;  /* 0x000000010e077824 */ /* 0x000fca00078e020d */
[----:B------:R-:W-:Y:S02]  /*0270*/  SHF.R.S32.HI R4, RZ, 0x1f, R7 ;  /* 0x0000001fff047819 */ /* 0x000fe40000011407 */
[----:B0-----:R-:W-:-:S04]  /*0280*/  IADD3 R6, P1, P2, R7, UR4, R0 ;  /* 0x0000000407067c10 */ /* 0x001fc8000fa3e000 */
[----:B------:R-:W-:-:S05]  /*0290*/  IADD3.X R7, PT, PT, R4, UR5, R11, P1, P2 ;  /* 0x0000000504077c10 */ /* 0x000fca0008fe440b */
[----:B------:R0:W5:Y:S01]  /*02a0*/  LDG.E.U8 R16, desc[UR6][R6.64] ;  /* 0x0000000606107981 */ /* 0x000162000c1e1100 */
[----:B------:R-:W-:Y:S04]  /*02b0*/  BSSY.RECONVERGENT B0, `(.L_x_32) ;  /* 0x0000076000007945 */ /* 0x000fe80003800200 */
[----:B------:R-:W-:Y:S01]  /*02c0*/  BSSY.RELIABLE B1, `(.L_x_33) ;  /* 0x000006e000017945 */ /* 0x000fe20003800100 */
[----:B------:R-:W-:Y:S01]  /*02d0*/  IMAD.MOV.U32 R15, RZ, RZ, R3 ;  /* 0x000000ffff0f7224 */ /* 0x000fe200078e0003 */
[----:B------:R-:W-:Y:S01]  /*02e0*/  SEL R9, R9, RZ, !P0 ;  /* 0x000000ff09097207 */ /* 0x000fe20004000000 */
[----:B------:R-:W-:Y:S01]  /*02f0*/  IMAD.MOV.U32 R5, RZ, RZ, RZ ;  /* 0x000000ffff057224 */ /* 0x000fe200078e00ff */
[----:B------:R-:W-:Y:S01]  /*0300*/  SEL R8, R8, 0x1, !P0 ;  /* 0x0000000108087807 */ /* 0x000fe20004000000 */
[----:B0-----:R-:W-:-:S07]  /*0310*/  IMAD.MOV.U32 R3, RZ, RZ, R17 ;  /* 0x000000ffff037224 */ /* 0x001fce00078e0011 */
.L_x_41:
[----:B-----5:R-:W-:Y:S01]  /*0320*/  PRMT R16, R16, 0x8880, RZ ;  /* 0x0000888010107816 */ /* 0x020fe200000000ff */
[----:B------:R-:W-:Y:S02]  /*0330*/  IMAD.MOV.U32 R4, RZ, RZ, R15 ;  /* 0x000000ffff047224 */ /* 0x000fe400078e000f */
[----:B------:R-:W-:Y:S01]  /*0340*/  IMAD.MOV.U32 R15, RZ, RZ, R8 ;  /* 0x000000ffff0f7224 */ /* 0x000fe200078e0008 */
[----:B------:R-:W-:-:S13]  /*0350*/  ISETP.NE.AND P0, PT, R16, RZ, PT ;  /* 0x000000ff1000720c */ /* 0x000fda0003f05270 */
[----:B------:R-:W-:Y:S05]  /*0360*/  @!P0 BRA `(.L_x_34) ;  /* 0x00000004008c8947 */ /* 0x000fea0003800000 */
[----:B------:R-:W0:Y:S02]  /*0370*/  LDC.64 R4, c[0x0][0x398] ;  /* 0x0000e600ff047b82 */ /* 0x000e240000000a00 */
[----:B0-----:R-:W-:-:S06]  /*0380*/  IMAD.WIDE.U32 R4, R8, 0x10, R4 ;  /* 0x0000001008047825 */ /* 0x001fcc00078e0004 */
[----:B------:R-:W5:Y:S01]  /*0390*/  LDG.E.128 R4, desc[UR6][R4.64] ;  /* 0x0000000604047981 */ /* 0x000f62000c1e1d00 */
[----:B------:R-:W-:Y:S01]  /*03a0*/  ISETP.NE.AND P0, PT, R16, 0x41, PT ;  /* 0x000000411000780c */ /* 0x000fe20003f05270 */
[----:B------:R-:W-:-:S12]  /*03b0*/  BSSY.RECONVERGENT B2, `(.L_x_35) ;  /* 0x0000026000027945 */ /* 0x000fd80003800200 */
[----:B------:R-:W-:Y:S05]  /*03c0*/  @!P0 BRA `(.L_x_36) ;  /* 0x0000000000788947 */ /* 0x000fea0003800000 */
[----:B------:R-:W-:-:S13]  /*03d0*/  ISETP.NE.AND P0, PT, R16, 0x43, PT ;  /* 0x000000431000780c */ /* 0x000fda0003f05270 */
[----:B------:R-:W-:Y:S05]  /*03e0*/  @!P0 BRA `(.L_x_37) ;  /* 0x0000000000548947 */ /* 0x000fea0003800000 */
[----:B------:R-:W-:-:S13]  /*03f0*/  ISETP.NE.AND P0, PT, R16, 0x47, PT ;  /* 0x000000471000780c */ /* 0x000fda0003f05270 */
[----:B------:R-:W-:Y:S05]  /*0400*/  @!P0 BRA `(.L_x_38) ;  /* 0x0000000000348947 */ /* 0x000fea0003800000 */
[----:B------:R-:W-:-:S13]  /*0410*/  ISETP.NE.AND P0, PT, R16, 0x54, PT ;  /* 0x000000541000780c */ /* 0x000fda0003f05270 */
[--C-:B-----5:R-:W-:Y:S02]  /*0420*/  @!P0 SHF.R.U32.HI R7, RZ, 0x8, R6.reuse ;  /* 0x00000008ff078819 */ /* 0x120fe40000011606 */
[--C-:B------:R-:W-:Y:S02]  /*0430*/  @!P0 SHF.R.U32.HI R16, RZ, 0x10, R6.reuse ;  /* 0x00000010ff108819 */ /* 0x100fe40000011606 */
[----:B------:R-:W-:Y:S02]  /*0440*/  @!P0 SHF.R.U32.HI R17, RZ, 0x18, R6 ;  /* 0x00000018ff118819 */ /* 0x000fe40000011606 */
[----:B------:R-:W-:Y:S02]  /*0450*/  @P0 PRMT R4, RZ, 0x7610, R4 ;  /* 0x00007610ff040816 */ /* 0x000fe40000000004 */
[----:B------:R-:W-:Y:S02]  /*0460*/  @P0 PRMT R6, RZ, 0x7610, R6 ;  /* 0x00007610ff060816 */ /* 0x000fe40000000006 */
[----:B------:R-:W-:-:S02]  /*0470*/  @P0 PRMT R5, RZ, 0x7610, R5 ;  /* 0x00007610ff050816 */ /* 0x000fc40000000005 */
[----:B------:R-:W-:Y:S02]  /*0480*/  @!P0 LOP3.LUT R7, R7, 0xff, RZ, 0xc0, !PT ;  /* 0x000000ff07078812 */ /* 0x000fe400078ec0ff */
[----:B------:R-:W-:Y:S02]  /*0490*/  @!P0 LOP3.LUT R16, R16, 0xff, RZ, 0xc0, !PT ;  /* 0x000000ff10108812 */ /* 0x000fe400078ec0ff */
[----:B------:R-:W-:Y:S02]  /*04a0*/  @!P0 PRMT R5, R17, 0x7610, R5 ;  /* 0x0000761011058816 */ /* 0x000fe40000000005 */
[----:B------:R-:W-:Y:S02]  /*04b0*/  @!P0 PRMT R4, R7, 0x7610, R4 ;  /* 0x0000761007048816 */ /* 0x000fe40000000004 */
[----:B------:R-:W-:Y:S01]  /*04c0*/  @!P0 PRMT R6, R16, 0x7610, R6 ;  /* 0x0000761010068816 */ /* 0x000fe20000000006 */
[----:B------:R-:W-:Y:S06]  /*04d0*/  BRA `(.L_x_39) ;  /* 0x00000000004c7947 */ /* 0x000fec0003800000 */
.L_x_38:
[--C-:B-----5:R-:W-:Y:S02]  /*04e0*/  SHF.R.U32.HI R4, RZ, 0x10, R5.reuse ;  /* 0x00000010ff047819 */ /* 0x120fe40000011605 */
[----:B------:R-:W-:Y:S02]  /*04f0*/  LOP3.LUT R7, R6, 0xff, RZ, 0xc0, !PT ;  /* 0x000000ff06077812 */ /* 0x000fe400078ec0ff */
[--C-:B------:R-:W-:Y:S02]  /*0500*/  SHF.R.U32.HI R6, RZ, 0x18, R5.reuse ;  /* 0x00000018ff067819 */ /* 0x100fe40000011605 */
[----:B------:R-:W-:Y:S02]  /*0510*/  LOP3.LUT R4, R4, 0xff, RZ, 0xc0, !PT ;  /* 0x000000ff04047812 */ /* 0x000fe400078ec0ff */
[----:B------:R-:W-:Y:S01]  /*0520*/  PRMT R5, R7, 0x7610, R5 ;  /* 0x0000761007057816 */ /* 0x000fe20000000005 */
[----:B------:R-:W-:Y:S06]  /*0530*/  BRA `(.L_x_39) ;  /* 0x0000000000347947 */ /* 0x000fec0003800000 */
.L_x_37:
[----:B-----5:R-:W-:Y:S02]  /*0540*/  SHF.R.U32.HI R6, RZ, 0x8, R5 ;  /* 0x00000008ff067819 */ /* 0x020fe40000011605 */
[----:B------:R-:W-:Y:S02]  /*0550*/  LOP3.LUT R5, R5, 0xff, RZ, 0xc0, !PT ;  /* 0x000000ff05057812 */ /* 0x000fe400078ec0ff */
[----:B------:R-:W-:Y:S02]  /*0560*/  LOP3.LUT R7, R6, 0xff, RZ, 0xc0, !PT ;  /* 0x000000ff06077812 */ /* 0x000fe400078ec0ff */
[----:B------:R-:W-:Y:S02]  /*0570*/  PRMT R6, R5, 0x7610, R6 ;  /* 0x0000761005067816 */ /* 0x000fe40000000006 */
[----:B------:R-:W-:Y:S02]  /*0580*/  SHF.R.U32.HI R4, RZ, 0x18, R4 ;  /* 0x00000018ff047819 */ /* 0x000fe40000011604 */
[----:B------:R-:W-:Y:S01]  /*0590*/  PRMT R5, R7, 0x7610, R5 ;  /* 0x0000761007057816 */ /* 0x000fe20000000005 */
[----:B------:R-:W-:Y:S06]  /*05a0*/  BRA `(.L_x_39) ;  /* 0x0000000000187947 */ /* 0x000fec0003800000 */
.L_x_36:
[--C-:B-----5:R-:W-:Y:S02]  /*05b0*/  SHF.R.U32.HI R6, RZ, 0x10, R4.reuse ;  /* 0x00000010ff067819 */ /* 0x120fe40000011604 */
[----:B------:R-:W-:Y:S02]  /*05c0*/  SHF.R.U32.HI R5, RZ, 0x8, R4 ;  /* 0x00000008ff057819 */ /* 0x000fe40000011604 */
[----:B------:R-:W-:Y:S02]  /*05d0*/  LOP3.LUT R7, R6, 0xff, RZ, 0xc0, !PT ;  /* 0x000000ff06077812 */ /* 0x000fe400078ec0ff */
[----:B------:R-:W-:Y:S02]  /*05e0*/  LOP3.LUT R6, R5, 0xff, RZ, 0xc0, !PT ;  /* 0x000000ff05067812 */ /* 0x000fe400078ec0ff */
[----:B------:R-:W-:Y:S02]  /*05f0*/  LOP3.LUT R4, R4, 0xff, RZ, 0xc0, !PT ;  /* 0x000000ff04047812 */ /* 0x000fe400078ec0ff */
[----:B------:R-:W-:-:S07]  /*0600*/  PRMT R5, R7, 0x7610, R5 ;  /* 0x0000761007057816 */ /* 0x000fce0000000005 */
.L_x_39:
[----:B------:R-:W-:Y:S05]  /*0610*/  BSYNC.RECONVERGENT B2 ;  /* 0x0000000000027941 */ /* 0x000fea0003800200 */
.L_x_35:
[----:B------:R-:W-:Y:S02]  /*0620*/  PRMT R5, R5, 0x7054, RZ ;  /* 0x0000705405057816 */ /* 0x000fe400000000ff */
[----:B------:R-:W-:Y:S02]  /*0630*/  PRMT R6, R6, 0x7604, RZ ;  /* 0x0000760406067816 */ /* 0x000fe400000000ff */
[----:B------:R-:W-:-:S04]  /*0640*/  LOP3.LUT R5, R5, 0xff, R4, 0xf8, !PT ;  /* 0x000000ff05057812 */ /* 0x000fc800078ef804 */
[----:B------:R-:W-:-:S13]  /*0650*/  LOP3.LUT P0, R5, R5, RZ, R6, 0xfa, !PT ;  /* 0x000000ff05057212 */ /* 0x000fda000780fa06 */
[----:B------:R-:W-:Y:S05]  /*0660*/  @!P0 BREAK.RELIABLE B1 ;  /* 0x0000000000018942 */ /* 0x000fea0003800100 */
[----:B------:R-:W-:Y:S05]  /*0670*/  @!P0 BRA `(.L_x_40) ;  /* 0x0000000000a88947 */ /* 0x000fea0003800000 */
[----:B------:R-:W0:Y:S01]  /*0680*/  LDC.64 R6, c[0x0][0x390] ;  /* 0x0000e400ff067b82 */ /* 0x000e220000000a00 */
[----:B------:R-:W-:-:S04]  /*0690*/  IMAD.MOV.U32 R8, RZ, RZ, R5 ;  /* 0x000000ffff087224 */ /* 0x000fc800078e0005 */
[----:B0-----:R-:W-:-:S05]  /*06a0*/  IMAD.WIDE.U32 R6, R8, 0x10, R6 ;  /* 0x0000001008067825 */ /* 0x001fca00078e0006 */
[----:B------:R-:W2:Y:S04]  /*06b0*/  LDG.E R4, desc[UR6][R6.64+0x8] ;  /* 0x0000080606047981 */ /* 0x000ea8000c1e1900 */
[----:B------:R-:W2:Y:S01]  /*06c0*/  LDG.E R5, desc[UR6][R6.64+0x4] ;  /* 0x0000040606057981 */ /* 0x000ea2000c1e1900 */
[----:B------:R-:W-:Y:S02]  /*06d0*/  ISETP.NE.AND P0, PT, R9, RZ, PT ;  /* 0x000000ff0900720c */ /* 0x000fe40003f05270 */
[----:B--2---:R-:W-:Y:S02]  /*06e0*/  SHF.L.U32.HI R16, R5, 0x10, R4 ;  /* 0x0000001005107819 */ /* 0x004fe40000010604 */
[----:B------:R-:W-:Y:S02]  /*06f0*/  SHF.R.U32.HI R12, RZ, 0x10, R5 ;  /* 0x00000010ff0c7819 */ /* 0x000fe40000011605 */
[----:B------:R-:W-:-:S02]  /*0700*/  LOP3.LUT R5, R16, 0xffff00, RZ, 0xc0, !PT ;  /* 0x00ffff0010057812 */ /* 0x000fc400078ec0ff */
[----:B------:R-:W-:Y:S02]  /*0710*/  SHF.R.U32.HI R4, RZ, 0x8, R4 ;  /* 0x00000008ff047819 */ /* 0x000fe40000011604 */
[----:B------:R-:W-:-:S03]  /*0720*/  LOP3.LUT R12, R5, 0xff, R12, 0xf8, !PT ;  /* 0x000000ff050c7812 */ /* 0x000fc600078ef80c */
[C---:B------:R-:W-:Y:S01]  /*0730*/  VIADD R18, R4.reuse, 0x1 ;  /* 0x0000000104127836 */ /* 0x040fe20000000000 */
[--C-:B------:R-:W-:Y:S01]  /*0740*/  IADD3 R16, PT, PT, R4, 0x1, -R12.reuse ;  /* 0x0000000104107810 */ /* 0x100fe20007ffe80c */
[----:B------:R-:W-:-:S03]  /*0750*/  IMAD.IADD R5, R9, 0x1, R12 ;  /* 0x0000000109057824 */ /* 0x000fc600078e020c */
[C---:B------:R-:W-:Y:S01]  /*0760*/  @P0 VIMNMX R17, PT, PT, R9.reuse, R16, PT ;  /* 0x0000001009110248 */ /* 0x040fe20003fe0100 */
[----:B------:R-:W-:Y:S01]  /*0770*/  IMAD.IADD R16, R9, 0x1, -R16 ;  /* 0x0000000109107824 */ /* 0x000fe200078e0a10 */
[----:B------:R-:W-:Y:S01]  /*0780*/  @P0 VIMNMX R5, PT, PT, R5, R18, PT ;  /* 0x0000001205050248 */ /* 0x000fe20003fe0100 */
[----:B------:R-:W-:Y:S02]  /*0790*/  @!P0 IMAD.MOV.U32 R17, RZ, RZ, 0x1 ;  /* 0x00000001ff118424 */ /* 0x000fe400078e00ff */
[----:B------:R-:W-:Y:S01]  /*07a0*/  @!P0 VIADD R5, R12, 0x1 ;  /* 0x000000010c058836 */ /* 0x000fe20000000000 */
[----:B------:R-:W-:Y:S01]  /*07b0*/  @P0 VIMNMX R9, PT, PT, RZ, R16, !PT ;  /* 0x00000010ff090248 */ /* 0x000fe20007fe0100 */
[----:B------:R-:W-:-:S07]  /*07c0*/  IMAD.IADD R14, R14, 0x1, R17 ;  /* 0x000000010e0e7824 */ /* 0x000fce00078e0211 */
.L_x_42:
[----:B------:R-:W0:Y:S01]  /*07d0*/  LDCU.64 UR4, c[0x0][0x388] ;  /* 0x00007100ff0477ac */ /* 0x000e220008000a00 */
[----:B------:R-:W-:-:S05]  /*07e0*/  IMAD.IADD R7, R14, 0x1, R13 ;  /* 0x000000010e077824 */ /* 0x000fca00078e020d */
[----:B------:R-:W-:Y:S02]  /*07f0*/  SHF.R.S32.HI R16, RZ, 0x1f, R7 ;  /* 0x0000001fff107819 */ /* 0x000fe40000011407 */
[----:B0-----:R-:W-:-:S04]  /*0800*/  IADD3 R6, P0, P1, R7, UR4, R0 ;  /* 0x0000000407067c10 */ /* 0x001fc8000f91e000 */
[----:B------:R-:W-:-:S05]  /*0810*/  IADD3.X R7, PT, PT, R16, UR5, R11, P0, P1 ;  /* 0x0000000510077c10 */ /* 0x000fca00087e240b */
[----:B------:R-:W2:Y:S01]  /*0820*/  LDG.E.U8 R16, desc[UR6][R6.64] ;  /* 0x0000000606107981 */ /* 0x000ea2000c1e1100 */
[----:B------:R-:W-:-:S04]  /*0830*/  ISETP.GT.U32.AND P0, PT, R5, R4, PT ;  /* 0x000000040500720c */ /* 0x000fc80003f04070 */
[----:B--2---:R-:W-:-:S13]  /*0840*/  ISETP.NE.AND P0, PT, R16, RZ, !P0 ;  /* 0x000000ff1000720c */ /* 0x004fda0004705270 */
[----:B------:R-:W-:Y:S05]  /*0850*/  @!P0 BRA `(.L_x_41) ;  /* 0xfffffff800b08947 */ /* 0x000fea000383ffff */
[----:B------:R-:W0:Y:S02]  /*0860*/  LDCU.64 UR4, c[0x0][0x3a0] ;  /* 0x00007400ff0477ac */ /* 0x000e240008000a00 */
[----:B0-----:R-:W-:-:S04]  /*0870*/  IADD3 R6, P0, PT, R5, UR4, RZ ;  /* 0x0000000405067c10 */ /* 0x001fc8000ff1e0ff */
[----:B------:R-:W-:-:S05]  /*0880*/  LEA.HI.X.SX32 R7, R5, UR5, 0x1, P0 ;  /* 0x0000000505077c11 */ /* 0x000fca00080f0eff */
[----:B------:R-:W2:Y:S01]  /*0890*/  LDG.E.U8 R6, desc[UR6][R6.64] ;  /* 0x0000000606067981 */ /* 0x000ea2000c1e1100 */
[----:B------:R-:W-:Y:S02]  /*08a0*/  PRMT R16, R16, 0x8880, RZ ;  /* 0x0000888010107816 */ /* 0x000fe400000000ff */
[----:B--2---:R-:W-:-:S04]  /*08b0*/  PRMT R17, R6, 0x8880, RZ ;  /* 0x0000888006117816 */ /* 0x004fc800000000ff */
[----:B------:R-:W-:-:S13]  /*08c0*/  ISETP.NE.AND P0, PT, R17, R16, PT ;  /* 0x000000101100720c */ /* 0x000fda0003f05270 */
[----:B------:R-:W-:Y:S02]  /*08d0*/  @!P0 VIADD R14, R14, 0x1 ;  /* 0x000000010e0e8836 */ /* 0x000fe40000000000 */
[----:B------:R-:W-:Y:S01]  /*08e0*/  @!P0 VIADD R5, R5, 0x1 ;  /* 0x0000000105058836 */ /* 0x000fe20000000000 */
[----:B------:R-:W-:Y:S06]  /*08f0*/  @!P0 BRA `(.L_x_42) ;  /* 0xfffffffc00b48947 */ /* 0x000fec000383ffff */
[----:B------:R-:W-:Y:S01]  /*0900*/  IMAD.MOV.U32 R4, RZ, RZ, R15 ;  /* 0x000000ffff047224 */ /* 0x000fe200078e000f */
[----:B------:R-:W-:Y:S06]  /*0910*/  BRA `(.L_x_34) ;  /* 0x0000000000207947 */ /* 0x000fec0003800000 */
.L_x_40:
[----:B------:R-:W0:Y:S01]  /*0920*/  LDCU UR4, c[0x0][0x3bc] ;  /* 0x00007780ff0477ac */ /* 0x000e220008000800 */
[----:B------:R-:W-:Y:S02]  /*0930*/  IMAD.MOV.U32 R9, RZ, RZ, RZ ;  /* 0x000000ffff097224 */ /* 0x000fe400078e00ff */
[----:B------:R-:W-:Y:S01]  /*0940*/  IMAD.MOV.U32 R7, RZ, RZ, R8 ;  /* 0x000000ffff077224 */ /* 0x000fe200078e0008 */
[C---:B0-----:R-:W-:Y:S01]  /*0950*/  ISETP.GT.AND P0, PT, R14.reuse, UR4, PT ;  /* 0x000000040e007c0c */ /* 0x041fe2000bf04270 */
[----:B------:R-:W-:-:S12]  /*0960*/  VIADD R14, R14, 0xffffffff ;  /* 0xffffffff0e0e7836 */ /* 0x000fd80000000000 */
[----:B------:R0:W-:Y:S02]  /*0970*/  @P0 STG.E.64 desc[UR6][R2.64], R8 ;  /* 0x0000000802000986 */ /* 0x0001e4000c101b06 */
[----:B0-----:R-:W-:Y:S01]  /*0980*/  IMAD.MOV.U32 R9, RZ, RZ, RZ ;  /* 0x000000ffff097224 */ /* 0x001fe200078e00ff */
[----:B------:R-:W-:Y:S06]  /*0990*/  BRA `(.L_x_43) ;  /* 0x00000000001c7947 */ /* 0x000fec0003800000 */
.L_x_34:
[----:B------:R-:W-:Y:S05]  /*09a0*/  BSYNC.RELIABLE B1 ;  /* 0x0000000000017941 */ /* 0x000fea0003800100 */
.L_x_33:
[----:B------:R-:W0:Y:S01]  /*09b0*/  LDCU UR4, c[0x0][0x3bc] ;  /* 0x00007780ff0477ac */ /* 0x000e220008000800 */
[----:B------:R-:W-:Y:S02]  /*09c0*/  IMAD.IADD R9, R5, 0x1, -R12 ;  /* 0x0000000105097824 */ /* 0x000fe400078e0a0c */
[----:B------:R-:W-:Y:S01]  /*09d0*/  IMAD.MOV.U32 R7, RZ, RZ, R4 ;  /* 0x000000ffff077224 */ /* 0x000fe200078e0004 */
[----:B0-----:R-:W-:Y:S02]  /*09e0*/  ISETP.GT.AND P0, PT, R14, UR4, PT ;  /* 0x000000040e007c0c */ /* 0x001fe4000bf04270 */
[----:B------:R-:W-:-:S11]  /*09f0*/  IADD3 R14, PT, PT, -R9, -0x1, R14 ;  /* 0xffffffff090e7810 */ /* 0x000fd60007ffe10e */
[----:B------:R0:W-:Y:S02]  /*0a00*/  @P0 STG.E.64 desc[UR6][R2.64], R8 ;  /* 0x0000000802000986 */ /* 0x0001e4000c101b06 */
.L_x_43:
[----:B------:R-:W-:Y:S05]  /*0a10*/  BSYNC.RECONVERGENT B0 ;  /* 0x0000000000007941 */ /* 0x000fea0003800200 */
.L_x_32:
[----:B------:R-:W1:Y:S02]  /*0a20*/  LDC.64 R4, c[0x0][0x390] ;  /* 0x0000e400ff047b82 */ /* 0x000e640000000a00 */
[----:B-1----:R-:W-:-:S06]  /*0a30*/  IMAD.WIDE.U32 R4, R7, 0x10, R4 ;  /* 0x0000001007047825 */ /* 0x002fcc00078e0004 */
[----:B------:R-:W2:Y:S01]  /*0a40*/  LDG.E.64 R4, desc[UR6][R4.64] ;  /* 0x0000000604047981 */ /* 0x000ea2000c1e1b00 */
[----:B------:R-:W-:Y:S01]  /*0a50*/  VIADD R13, R13, 0x1 ;  /* 0x000000010d0d7836 */ /* 0x000fe20000000000 */
[----:B0-----:R-:W-:-:S04]  /*0a60*/  IADD3 R2, P1, PT, R2, 0x8, RZ ;  /* 0x0000000802027810 */ /* 0x001fc80007f3e0ff */
[----:B------:R-:W-:Y:S01]  /*0a70*/  ISETP.GT.AND P0, PT, R13, R10, PT ;  /* 0x0000000a0d00720c */ /* 0x000fe20003f04270 */
[----:B------:R-:W-:Y:S02]  /*0a80*/  IMAD.X R17, RZ, RZ, R3, P1 ;  /* 0x000000ffff117224 */ /* 0x000fe400008e0603 */
[----:B------:R-:W-:Y:S02]  /*0a90*/  IMAD.MOV.U32 R3, RZ, RZ, R7 ;  /* 0x000000ffff037224 */ /* 0x000fe400078e0007 */
[----:B--2---:R-:W-:-:S05]  /*0aa0*/  IMAD.SHL.U32 R6, R5, 0x100, RZ ;  /* 0x0000010005067824 */ /* 0x004fca00078e00ff */
[C---:B------:R-:W-:Y:S02]  /*0ab0*/  LOP3.LUT R15, R6.reuse, 0xff0000, RZ, 0xc0, !PT ;  /* 0x00ff0000060f7812 */ /* 0x040fe400078ec0ff */
[----:B------:R-:W-:Y:S02]  /*0ac0*/  LOP3.LUT R6, R6, 0xff00, RZ, 0xc0, !PT ;  /* 0x0000ff0006067812 */ /* 0x000fe400078ec0ff */
[----:B------:R-:W-:-:S05]  /*0ad0*/  LEA.HI R15, R4, R15, RZ, 0x8 ;  /* 0x0000000f040f7211 */ /* 0x000fca00078f40ff */
[----:B------:R-:W-:Y:S01]  /*0ae0*/  IMAD.IADD R8, R6, 0x1, R15 ;  /* 0x0000000106087824 */ /* 0x000fe200078e020f */
[----:B------:R-:W-:Y:S06]  /*0af0*/  @!P0 BRA `(.L_x_44) ;  /* 0xfffffff400c88947 */ /* 0x000fec000383ffff */
[----:B------:R-:W-:Y:S05]  /*0b00*/  EXIT ;  /* 0x000000000000794d */ /* 0x000fea0003800000 */
.L_x_45:
        /* <DEDUP_REMOVED lines=15> */
.L_x_48:


//--------------------- .nv.shared.reserved.0     --------------------------
	.section	.nv.shared.reserved.0,"aw",@nobits
	.weak		__nv_reservedSMEM_offset_0_alias
	.size		__nv_reservedSMEM_offset_0_alias, 0, 64
	.other		__nv_reservedSMEM_offset_0_alias,@"STO_CUDA_RESERVED_SHARED STV_DEFAULT"
__nv_reservedSMEM_offset_0_alias:
	.zero		0
	.zero		64


//--------------------- .nv.constant0._Z11printKernelP9MatchInfoiP9AlignmentPcP12_PixelOfNodeP16_PixelOfChildrenPKiS9_iiiii --------------------------
	.section	.nv.constant0._Z11printKernelP9MatchInfoiP9AlignmentPcP12_PixelOfNodeP16_PixelOfChildrenPKiS9_iiiii,"a",@progbits
	.sectionflags	@""
	.align	4
.nv.constant0._Z11printKernelP9MatchInfoiP9AlignmentPcP12_PixelOfNodeP16_PixelOfChildrenPKiS9_iiiii:
	.zero		980


//--------------------- .nv.constant0._Z17mummergpuRCKernelP10MatchCoordPcPKiS3_ii --------------------------
	.section	.nv.constant0._Z17mummergpuRCKernelP10MatchCoordPcPKiS3_ii,"a",@progbits
	.sectionflags	@""
	.align	4
.nv.constant0._Z17mummergpuRCKernelP10MatchCoordPcPKiS3_ii:
	.zero		936


//--------------------- .nv.constant0._Z15mummergpuKernelPvPcP12_PixelOfNodeP16_PixelOfChildrenS0_PKiS6_ii --------------------------
	.section	.nv.constant0._Z15mummergpuKernelPvPcP12_PixelOfNodeP16_PixelOfChildrenS0_PKiS6_ii,"a",@progbits
	.sectionflags	@""
	.align	4
.nv.constant0._Z15mummergpuKernelPvPcP12_PixelOfNodeP16_PixelOfChildrenS0_PKiS6_ii:
	.zero		960


//--------------------- SYMBOLS --------------------------

	.type		.nv.reservedSmem.offset0,@object
	.size		.nv.reservedSmem.offset0,0x4
